	.target	sm_90a

	.elftype	@"ET_EXEC"


//--------------------- .note.nv.tkinfo           --------------------------
	.section	.note.nv.tkinfo,"",@"SHT_NOTE"
	.sectionflags	@"SHF_NOTE_NV_TKINFO"
	.tkinfo
        /*0018*/ 	.word	0x00000002
        /*0030*/ 	.string	""
        /*0030*/ 	.string	"ptxas"
        /*0030*/ 	.string	"Cuda compilation tools, release 13.0, V13.0.88"
        /*0030*/ 	.string	"Build cuda_13.0.r13.0/compiler.36424714_0"
        /*0030*/ 	.string	"-arch sm_90a -m 64 "



//--------------------- .note.nv.cuinfo           --------------------------
	.section	.note.nv.cuinfo,"",@"SHT_NOTE"
	.sectionflags	@"SHF_NOTE_NV_CUINFO"
        /*0018*/ 	.short	0x0002
        /*001a*/ 	.short	0x005a
        /*001c*/ 	.short	0x0082
	.zero		2


//--------------------- .nv.info                  --------------------------
	.section	.nv.info,"",@"SHT_CUDA_INFO"
	.align	4


	//----- nvinfo : EIATTR_REGCOUNT
	.align		4
        /*0000*/ 	.byte	0x04, 0x2f
        /*0002*/ 	.short	(.L_15 - .L_14)
	.align		4
.L_14:
        /*0004*/ 	.word	index@(_ZN7cutlass13device_kernelINS_4gemm6kernel13GemmUniversalIN4cute5tupleIJiiiiEEENS1_10collective13CollectiveMmaINS1_37MainloopSm90TmaGmmaWarpSpecializedFP8ILi17ENS5_IJNS4_1CILi1EEESB_SB_EEENS1_35KernelTmaWarpSpecializedCooperativeEEENS5_IJNSA_ILi128EEENSA_ILi64EEESG_EEENS_12float_e4m3_tENS5_IJlSB_lEEESI_SJ_NS4_8TiledMMAINS4_8MMA_AtomIJNS4_4SM904GMMA30MMA_64x64x32_F32E4M3E4M3_SS_TNILNSN_7ScaleInE1ELSP_1EEEEEENS4_6LayoutINS5_IJNSA_ILi2EEESB_SB_EEENS5_IJSB_NSA_ILi0EEESV_EEEEENS5_IJNS4_10UnderscoreESY_SY_EEEEENS4_13SM90_TMA_LOADENS4_14ComposedLayoutINS4_7SwizzleILi2ELi4ELi3EEENS4_18smem_ptr_flag_bitsILi8EEENSS_INS5_IJNSA_ILi8EEESG_EEENS5_IJSG_SB_EEEEEEEvNS4_8identityES11_S1B_vS1C_EENS_8epilogue10collective18CollectiveEpilogueINS1E_22Sm90TmaWarpSpecializedILi2ELi2ELi16ELb0ELb0EEEJSH_NS5_IJSF_NSA_ILi32EEEEEESI_SJ_SI_SJ_NS1E_6fusion15FusionCallbacksIS1I_NS1L_17LinearCombinationISI_fSI_fLNS_15FloatRoundStyleE2EEESH_S1K_JEEES11_NS12_INS13_ILi1ELi4ELi3EEES16_NSS_INS5_IJS17_S1J_EEENS5_IJS1J_SB_EEEEEEENS4_39AutoVectorizingCopyWithAssumedAlignmentILi128EEENS4_14SM90_TMA_STOREES1V_S1X_NS4_9Copy_AtomIJNS4_17SM90_U32x4_STSM_NENS_6half_tEEEEvEEEvvEEEEvNT_6ParamsE)
        /*0008*/ 	.word	0x000000a8


	//----- nvinfo : EIATTR_FRAME_SIZE
	.align		4
.L_15:
        /*000c*/ 	.byte	0x04, 0x11
        /*000e*/ 	.short	(.L_17 - .L_16)
	.align		4
.L_16:
        /*0010*/ 	.word	index@(_ZN7cutlass13device_kernelINS_4gemm6kernel13GemmUniversalIN4cute5tupleIJiiiiEEENS1_10collective13CollectiveMmaINS1_37MainloopSm90TmaGmmaWarpSpecializedFP8ILi17ENS5_IJNS4_1CILi1EEESB_SB_EEENS1_35KernelTmaWarpSpecializedCooperativeEEENS5_IJNSA_ILi128EEENSA_ILi64EEESG_EEENS_12float_e4m3_tENS5_IJlSB_lEEESI_SJ_NS4_8TiledMMAINS4_8MMA_AtomIJNS4_4SM904GMMA30MMA_64x64x32_F32E4M3E4M3_SS_TNILNSN_7ScaleInE1ELSP_1EEEEEENS4_6LayoutINS5_IJNSA_ILi2EEESB_SB_EEENS5_IJSB_NSA_ILi0EEESV_EEEEENS5_IJNS4_10UnderscoreESY_SY_EEEEENS4_13SM90_TMA_LOADENS4_14ComposedLayoutINS4_7SwizzleILi2ELi4ELi3EEENS4_18smem_ptr_flag_bitsILi8EEENSS_INS5_IJNSA_ILi8EEESG_EEENS5_IJSG_SB_EEEEEEEvNS4_8identityES11_S1B_vS1C_EENS_8epilogue10collective18CollectiveEpilogueINS1E_22Sm90TmaWarpSpecializedILi2ELi2ELi16ELb0ELb0EEEJSH_NS5_IJSF_NSA_ILi32EEEEEESI_SJ_SI_SJ_NS1E_6fusion15FusionCallbacksIS1I_NS1L_17LinearCombinationISI_fSI_fLNS_15FloatRoundStyleE2EEESH_S1K_JEEES11_NS12_INS13_ILi1ELi4ELi3EEES16_NSS_INS5_IJS17_S1J_EEENS5_IJS1J_SB_EEEEEEENS4_39AutoVectorizingCopyWithAssumedAlignmentILi128EEENS4_14SM90_TMA_STOREES1V_S1X_NS4_9Copy_AtomIJNS4_17SM90_U32x4_STSM_NENS_6half_tEEEEvEEEvvEEEEvNT_6ParamsE)
        /*0014*/ 	.word	0x00000000


	//----- nvinfo : EIATTR_MIN_STACK_SIZE
	.align		4
.L_17:
        /*0018*/ 	.byte	0x04, 0x12
        /*001a*/ 	.short	(.L_19 - .L_18)
	.align		4
.L_18:
        /*001c*/ 	.word	index@(_ZN7cutlass13device_kernelINS_4gemm6kernel13GemmUniversalIN4cute5tupleIJiiiiEEENS1_10collective13CollectiveMmaINS1_37MainloopSm90TmaGmmaWarpSpecializedFP8ILi17ENS5_IJNS4_1CILi1EEESB_SB_EEENS1_35KernelTmaWarpSpecializedCooperativeEEENS5_IJNSA_ILi128EEENSA_ILi64EEESG_EEENS_12float_e4m3_tENS5_IJlSB_lEEESI_SJ_NS4_8TiledMMAINS4_8MMA_AtomIJNS4_4SM904GMMA30MMA_64x64x32_F32E4M3E4M3_SS_TNILNSN_7ScaleInE1ELSP_1EEEEEENS4_6LayoutINS5_IJNSA_ILi2EEESB_SB_EEENS5_IJSB_NSA_ILi0EEESV_EEEEENS5_IJNS4_10UnderscoreESY_SY_EEEEENS4_13SM90_TMA_LOADENS4_14ComposedLayoutINS4_7SwizzleILi2ELi4ELi3EEENS4_18smem_ptr_flag_bitsILi8EEENSS_INS5_IJNSA_ILi8EEESG_EEENS5_IJSG_SB_EEEEEEEvNS4_8identityES11_S1B_vS1C_EENS_8epilogue10collective18CollectiveEpilogueINS1E_22Sm90TmaWarpSpecializedILi2ELi2ELi16ELb0ELb0EEEJSH_NS5_IJSF_NSA_ILi32EEEEEESI_SJ_SI_SJ_NS1E_6fusion15FusionCallbacksIS1I_NS1L_17LinearCombinationISI_fSI_fLNS_15FloatRoundStyleE2EEESH_S1K_JEEES11_NS12_INS13_ILi1ELi4ELi3EEES16_NSS_INS5_IJS17_S1J_EEENS5_IJS1J_SB_EEEEEEENS4_39AutoVectorizingCopyWithAssumedAlignmentILi128EEENS4_14SM90_TMA_STOREES1V_S1X_NS4_9Copy_AtomIJNS4_17SM90_U32x4_STSM_NENS_6half_tEEEEvEEEvvEEEEvNT_6ParamsE)
        /*0020*/ 	.word	0x00000000
.L_19:


//--------------------- .nv.compat                --------------------------
	.section	.nv.compat,"",@"SHT_CUDA_COMPAT_INFO"
	.align	4
        /*0000*/ 	.byte	0x02, 0x09, 0x01, 0x00, 0x02, 0x02, 0x04, 0x00, 0x02, 0x05, 0x05, 0x00, 0x03, 0x07, 0x01, 0x01
        /*0010*/ 	.byte	0x02, 0x03, 0x01, 0x00, 0x02, 0x06, 0x01, 0x00, 0x04, 0x0b, 0x08, 0x00, 0x00, 0x00, 0x00, 0x00
        /*0020*/ 	.byte	0x00, 0x00, 0x00, 0x00


//--------------------- .nv.info._ZN7cutlass13device_kernelINS_4gemm6kernel13GemmUniversalIN4cute5tupleIJiiiiEEENS1_10collective13CollectiveMmaINS1_37MainloopSm90TmaGmmaWarpSpecializedFP8ILi17ENS5_IJNS4_1CILi1EEESB_SB_EEENS1_35KernelTmaWarpSpecializedCooperativeEEENS5_IJNSA_ILi128EEENSA_ILi64EEESG_EEENS_12float_e4m3_tENS5_IJlSB_lEEESI_SJ_NS4_8TiledMMAINS4_8MMA_AtomIJNS4_4SM904GMMA30MMA_64x64x32_F32E4M3E4M3_SS_TNILNSN_7ScaleInE1ELSP_1EEEEEENS4_6LayoutINS5_IJNSA_ILi2EEESB_SB_EEENS5_IJSB_NSA_ILi0EEESV_EEEEENS5_IJNS4_10UnderscoreESY_SY_EEEEENS4_13SM90_TMA_LOADENS4_14ComposedLayoutINS4_7SwizzleILi2ELi4ELi3EEENS4_18smem_ptr_flag_bitsILi8EEENSS_INS5_IJNSA_ILi8EEESG_EEENS5_IJSG_SB_EEEEEEEvNS4_8identityES11_S1B_vS1C_EENS_8epilogue10collective18CollectiveEpilogueINS1E_22Sm90TmaWarpSpecializedILi2ELi2ELi16ELb0ELb0EEEJSH_NS5_IJSF_NSA_ILi32EEEEEESI_SJ_SI_SJ_NS1E_6fusion15FusionCallbacksIS1I_NS1L_17LinearCombinationISI_fSI_fLNS_15FloatRoundStyleE2EEESH_S1K_JEEES11_NS12_INS13_ILi1ELi4ELi3EEES16_NSS_INS5_IJS17_S1J_EEENS5_IJS1J_SB_EEEEEEENS4_39AutoVectorizingCopyWithAssumedAlignmentILi128EEENS4_14SM90_TMA_STOREES1V_S1X_NS4_9Copy_AtomIJNS4_17SM90_U32x4_STSM_NENS_6half_tEEEEvEEEvvEEEEvNT_6ParamsE --------------------------
	.section	.nv.info._ZN7cutlass13device_kernelINS_4gemm6kernel13GemmUniversalIN4cute5tupleIJiiiiEEENS1_10collective13CollectiveMmaINS1_37MainloopSm90TmaGmmaWarpSpecializedFP8ILi17ENS5_IJNS4_1CILi1EEESB_SB_EEENS1_35KernelTmaWarpSpecializedCooperativeEEENS5_IJNSA_ILi128EEENSA_ILi64EEESG_EEENS_12float_e4m3_tENS5_IJlSB_lEEESI_SJ_NS4_8TiledMMAINS4_8MMA_AtomIJNS4_4SM904GMMA30MMA_64x64x32_F32E4M3E4M3_SS_TNILNSN_7ScaleInE1ELSP_1EEEEEENS4_6LayoutINS5_IJNSA_ILi2EEESB_SB_EEENS5_IJSB_NSA_ILi0EEESV_EEEEENS5_IJNS4_10UnderscoreESY_SY_EEEEENS4_13SM90_TMA_LOADENS4_14ComposedLayoutINS4_7SwizzleILi2ELi4ELi3EEENS4_18smem_ptr_flag_bitsILi8EEENSS_INS5_IJNSA_ILi8EEESG_EEENS5_IJSG_SB_EEEEEEEvNS4_8identityES11_S1B_vS1C_EENS_8epilogue10collective18CollectiveEpilogueINS1E_22Sm90TmaWarpSpecializedILi2ELi2ELi16ELb0ELb0EEEJSH_NS5_IJSF_NSA_ILi32EEEEEESI_SJ_SI_SJ_NS1E_6fusion15FusionCallbacksIS1I_NS1L_17LinearCombinationISI_fSI_fLNS_15FloatRoundStyleE2EEESH_S1K_JEEES11_NS12_INS13_ILi1ELi4ELi3EEES16_NSS_INS5_IJS17_S1J_EEENS5_IJS1J_SB_EEEEEEENS4_39AutoVectorizingCopyWithAssumedAlignmentILi128EEENS4_14SM90_TMA_STOREES1V_S1X_NS4_9Copy_AtomIJNS4_17SM90_U32x4_STSM_NENS_6half_tEEEEvEEEvvEEEEvNT_6ParamsE,"",@"SHT_CUDA_INFO"
	.sectionflags	@""
	.align	4


	//----- nvinfo : EIATTR_CUDA_API_VERSION
	.align		4
        /*0000*/ 	.byte	0x04, 0x37
        /*0002*/ 	.short	(.L_21 - .L_20)
.L_20:
        /*0004*/ 	.word	0x00000082


	//----- nvinfo : EIATTR_KPARAM_INFO
	.align		4
.L_21:
        /*0008*/ 	.byte	0x04, 0x17
        /*000a*/ 	.short	(.L_23 - .L_22)
.L_22:
        /*000c*/ 	.word	0x00000000
        /*0010*/ 	.short	0x0000
        /*0012*/ 	.short	0x0070
        /*0014*/ 	.byte	0x00, 0xf0, 0x01, 0x1c


	//----- nvinfo : EIATTR_SPARSE_MMA_MASK
	.align		4
.L_23:
        /*0018*/ 	.byte	0x03, 0x50
        /*001a*/ 	.short	0x0000


	//----- nvinfo : EIATTR_MAXREG_COUNT
	.align		4
        /*001c*/ 	.byte	0x03, 0x1b
        /*001e*/ 	.short	0x00a8


	//----- nvinfo : EIATTR_NUM_BARRIERS
	.align		4
        /*0020*/ 	.byte	0x02, 0x4c
        /*0022*/ 	.byte	0x02
	.zero		1


	//----- nvinfo : EIATTR_EXTERNS
	.align		4
        /*0024*/ 	.byte	0x04, 0x0f
        /*0026*/ 	.short	(.L_25 - .L_24)


	//   ....[0]....
	.align		4
.L_24:
        /*0028*/ 	.word	index@(__assertfail)


	//----- nvinfo : EIATTR_MERCURY_ISA_VERSION
	.align		4
.L_25:
        /*002c*/ 	.byte	0x03, 0x5f
        /*002e*/ 	.short	0x0101


	//----- nvinfo : EIATTR_INT_WARP_WIDE_INSTR_OFFSETS
	.align		4
        /*0030*/ 	.byte	0x04, 0x31
        /*0032*/ 	.short	(.L_27 - .L_26)


	//   ....[0]....
.L_26:
        /*0034*/ 	.word	0x00000a60


	//   ....[1]....
        /*0038*/ 	.word	0x00000a70


	//   ....[2]....
        /*003c*/ 	.word	0x00000b10


	//----- nvinfo : EIATTR_COOP_GROUP_MASK_REGIDS
	.align		4
.L_27:
        /*0040*/ 	.byte	0x04, 0x29
        /*0042*/ 	.short	(.L_29 - .L_28)


	//   ....[0]....
.L_28:
        /*0044*/ 	.word	0xffffffff


	//   ....[1]....
        /*0048*/ 	.word	0xffffffff


	//   ....[2]....
        /*004c*/ 	.word	0xffffffff


	//   ....[3]....
        /*0050*/ 	.word	0xffffffff


	//   ....[4]....
        /*0054*/ 	.word	0xffffffff


	//   ....[5]....
        /*0058*/ 	.word	0xffffffff


	//----- nvinfo : EIATTR_COOP_GROUP_INSTR_OFFSETS
	.align		4
.L_29:
        /*005c*/ 	.byte	0x04, 0x28
        /*005e*/ 	.short	(.L_31 - .L_30)


	//   ....[0]....
.L_30:
        /*0060*/ 	.word	0x00000070


	//   ....[1]....
        /*0064*/ 	.word	0x00000080


	//   ....[2]....
        /*0068*/ 	.word	0x00000430


	//   ....[3]....
        /*006c*/ 	.word	0x00000790


	//   ....[4]....
        /*0070*/ 	.word	0x00000900


	//   ....[5]....
        /*0074*/ 	.word	0x000016d0


	//----- nvinfo : EIATTR_REG_RECONFIG
	.align		4
.L_31:
        /*0078*/ 	.byte	0x01, 0x54
	.zero		2


	//----- nvinfo : EIATTR_SYSCALL_OFFSETS
	.align		4
        /*007c*/ 	.byte	0x04, 0x46
        /*007e*/ 	.short	(.L_33 - .L_32)


	//   ....[0]....
.L_32:
        /*0080*/ 	.word	0x00002b30


	//   ....[1]....
        /*0084*/ 	.word	0x00002c70


	//----- nvinfo : EIATTR_MBARRIER_INSTR_OFFSETS
	.align		4
.L_33:
        /*0088*/ 	.byte	0x04, 0x39
        /*008a*/ 	.short	(.L_35 - .L_34)


	//   ....[0]....
.L_34:
        /*008c*/ 	.word	0x00000550
        /*0090*/ 	.word	0x000000ff
        /*0094*/ 	.word	0x00000000
        /*0098*/ 	.short	0x0100
        /*009a*/ 	.byte	0x08
	.zero		1


	//   ....[1]....
        /*009c*/ 	.word	0x00000560
        /*00a0*/ 	.word	0x000000ff
        /*00a4*/ 	.word	0x00000088
        /*00a8*/ 	.short	0x0100
        /*00aa*/ 	.byte	0x08
	.zero		1


	//   ....[2]....
        /*00ac*/ 	.word	0x00000570
        /*00b0*/ 	.word	0x000000ff
        /*00b4*/ 	.word	0x00000008
        /*00b8*/ 	.short	0x0100
        /*00ba*/ 	.byte	0x08
	.zero		1


	//   ....[3]....
        /*00bc*/ 	.word	0x00000580
        /*00c0*/ 	.word	0x000000ff
        /*00c4*/ 	.word	0x00000090
        /*00c8*/ 	.short	0x0100
        /*00ca*/ 	.byte	0x08
	.zero		1


	//   ....[4]....
        /*00cc*/ 	.word	0x00000590
        /*00d0*/ 	.word	0x000000ff
        /*00d4*/ 	.word	0x00000010
        /*00d8*/ 	.short	0x0100
        /*00da*/ 	.byte	0x08
	.zero		1


	//   ....[5]....
        /*00dc*/ 	.word	0x000005a0
        /*00e0*/ 	.word	0x000000ff
        /*00e4*/ 	.word	0x00000098
        /*00e8*/ 	.short	0x0100
        /*00ea*/ 	.byte	0x08
	.zero		1


	//   ....[6]....
        /*00ec*/ 	.word	0x000005b0
        /*00f0*/ 	.word	0x000000ff
        /*00f4*/ 	.word	0x00000018
        /*00f8*/ 	.short	0x0100
        /*00fa*/ 	.byte	0x08
	.zero		1


	//   ....[7]....
        /*00fc*/ 	.word	0x000005c0
        /*0100*/ 	.word	0x000000ff
        /*0104*/ 	.word	0x000000a0
        /*0108*/ 	.short	0x0100
        /*010a*/ 	.byte	0x08
	.zero		1


	//   ....[8]....
        /*010c*/ 	.word	0x000005d0
        /*0110*/ 	.word	0x000000ff
        /*0114*/ 	.word	0x00000020
        /*0118*/ 	.short	0x0100
        /*011a*/ 	.byte	0x08
	.zero		1


	//   ....[9]....
        /*011c*/ 	.word	0x000005e0
        /*0120*/ 	.word	0x000000ff
        /*0124*/ 	.word	0x000000a8
        /*0128*/ 	.short	0x0100
        /*012a*/ 	.byte	0x08
	.zero		1


	//   ....[10]....
        /*012c*/ 	.word	0x000005f0
        /*0130*/ 	.word	0x000000ff
        /*0134*/ 	.word	0x00000028
        /*0138*/ 	.short	0x0100
        /*013a*/ 	.byte	0x08
	.zero		1


	//   ....[11]....
        /*013c*/ 	.word	0x00000600
        /*0140*/ 	.word	0x000000ff
        /*0144*/ 	.word	0x000000b0
        /*0148*/ 	.short	0x0100
        /*014a*/ 	.byte	0x08
	.zero		1


	//   ....[12]....
        /*014c*/ 	.word	0x00000610
        /*0150*/ 	.word	0x000000ff
        /*0154*/ 	.word	0x00000030
        /*0158*/ 	.short	0x0100
        /*015a*/ 	.byte	0x08
	.zero		1


	//   ....[13]....
        /*015c*/ 	.word	0x00000620
        /*0160*/ 	.word	0x000000ff
        /*0164*/ 	.word	0x000000b8
        /*0168*/ 	.short	0x0100
        /*016a*/ 	.byte	0x08
	.zero		1


	//   ....[14]....
        /*016c*/ 	.word	0x00000630
        /*0170*/ 	.word	0x000000ff
        /*0174*/ 	.word	0x00000038
        /*0178*/ 	.short	0x0100
        /*017a*/ 	.byte	0x08
	.zero		1


	//   ....[15]....
        /*017c*/ 	.word	0x00000640
        /*0180*/ 	.word	0x000000ff
        /*0184*/ 	.word	0x000000c0
        /*0188*/ 	.short	0x0100
        /*018a*/ 	.byte	0x08
	.zero		1


	//   ....[16]....
        /*018c*/ 	.word	0x00000650
        /*0190*/ 	.word	0x000000ff
        /*0194*/ 	.word	0x00000040
        /*0198*/ 	.short	0x0100
        /*019a*/ 	.byte	0x08
	.zero		1


	//   ....[17]....
        /*019c*/ 	.word	0x00000660
        /*01a0*/ 	.word	0x000000ff
        /*01a4*/ 	.word	0x000000c8
        /*01a8*/ 	.short	0x0100
        /*01aa*/ 	.byte	0x08
	.zero		1


	//   ....[18]....
        /*01ac*/ 	.word	0x00000670
        /*01b0*/ 	.word	0x000000ff
        /*01b4*/ 	.word	0x00000048
        /*01b8*/ 	.short	0x0100
        /*01ba*/ 	.byte	0x08
	.zero		1


	//   ....[19]....
        /*01bc*/ 	.word	0x00000680
        /*01c0*/ 	.word	0x000000ff
        /*01c4*/ 	.word	0x000000d0
        /*01c8*/ 	.short	0x0100
        /*01ca*/ 	.byte	0x08
	.zero		1


	//   ....[20]....
        /*01cc*/ 	.word	0x00000690
        /*01d0*/ 	.word	0x000000ff
        /*01d4*/ 	.word	0x00000050
        /*01d8*/ 	.short	0x0100
        /*01da*/ 	.byte	0x08
	.zero		1


	//   ....[21]....
        /*01dc*/ 	.word	0x000006a0
        /*01e0*/ 	.word	0x000000ff
        /*01e4*/ 	.word	0x000000d8
        /*01e8*/ 	.short	0x0100
        /*01ea*/ 	.byte	0x08
	.zero		1


	//   ....[22]....
        /*01ec*/ 	.word	0x000006b0
        /*01f0*/ 	.word	0x000000ff
        /*01f4*/ 	.word	0x00000058
        /*01f8*/ 	.short	0x0100
        /*01fa*/ 	.byte	0x08
	.zero		1


	//   ....[23]....
        /*01fc*/ 	.word	0x000006c0
        /*0200*/ 	.word	0x000000ff
        /*0204*/ 	.word	0x000000e0
        /*0208*/ 	.short	0x0100
        /*020a*/ 	.byte	0x08
	.zero		1


	//   ....[24]....
        /*020c*/ 	.word	0x000006d0
        /*0210*/ 	.word	0x000000ff
        /*0214*/ 	.word	0x00000060
        /*0218*/ 	.short	0x0100
        /*021a*/ 	.byte	0x08
	.zero		1


	//   ....[25]....
        /*021c*/ 	.word	0x000006e0
        /*0220*/ 	.word	0x000000ff
        /*0224*/ 	.word	0x000000e8
        /*0228*/ 	.short	0x0100
        /*022a*/ 	.byte	0x08
	.zero		1


	//   ....[26]....
        /*022c*/ 	.word	0x000006f0
        /*0230*/ 	.word	0x000000ff
        /*0234*/ 	.word	0x00000068
        /*0238*/ 	.short	0x0100
        /*023a*/ 	.byte	0x08
	.zero		1


	//   ....[27]....
        /*023c*/ 	.word	0x00000700
        /*0240*/ 	.word	0x000000ff
        /*0244*/ 	.word	0x000000f0
        /*0248*/ 	.short	0x0100
        /*024a*/ 	.byte	0x08
	.zero		1


	//   ....[28]....
        /*024c*/ 	.word	0x00000710
        /*0250*/ 	.word	0x000000ff
        /*0254*/ 	.word	0x00000070
        /*0258*/ 	.short	0x0100
        /*025a*/ 	.byte	0x08
	.zero		1


	//   ....[29]....
        /*025c*/ 	.word	0x00000720
        /*0260*/ 	.word	0x000000ff
        /*0264*/ 	.word	0x000000f8
        /*0268*/ 	.short	0x0100
        /*026a*/ 	.byte	0x08
	.zero		1


	//   ....[30]....
        /*026c*/ 	.word	0x00000730
        /*0270*/ 	.word	0x000000ff
        /*0274*/ 	.word	0x00000078
        /*0278*/ 	.short	0x0100
        /*027a*/ 	.byte	0x08
	.zero		1


	//   ....[31]....
        /*027c*/ 	.word	0x00000740
        /*0280*/ 	.word	0x000000ff
        /*0284*/ 	.word	0x00000100
        /*0288*/ 	.short	0x0100
        /*028a*/ 	.byte	0x08
	.zero		1


	//   ....[32]....
        /*028c*/ 	.word	0x00000750
        /*0290*/ 	.word	0x000000ff
        /*0294*/ 	.word	0x00000080
        /*0298*/ 	.short	0x0100
        /*029a*/ 	.byte	0x08
	.zero		1


	//   ....[33]....
        /*029c*/ 	.word	0x00000760
        /*02a0*/ 	.word	0x000000ff
        /*02a4*/ 	.word	0x00000108
        /*02a8*/ 	.short	0x0100
        /*02aa*/ 	.byte	0x08
	.zero		1


	//   ....[34]....
        /*02ac*/ 	.word	0x000008b0
        /*02b0*/ 	.word	0x000000ff
        /*02b4*/ 	.word	0x00000110
        /*02b8*/ 	.short	0x0100
        /*02ba*/ 	.byte	0x08
	.zero		1


	//   ....[35]....
        /*02bc*/ 	.word	0x000008c0
        /*02c0*/ 	.word	0x000000ff
        /*02c4*/ 	.word	0x00000120
        /*02c8*/ 	.short	0x0100
        /*02ca*/ 	.byte	0x08
	.zero		1


	//   ....[36]....
        /*02cc*/ 	.word	0x000008d0
        /*02d0*/ 	.word	0x000000ff
        /*02d4*/ 	.word	0x00000118
        /*02d8*/ 	.short	0x0100
        /*02da*/ 	.byte	0x08
	.zero		1


	//   ....[37]....
        /*02dc*/ 	.word	0x000008e0
        /*02e0*/ 	.word	0x000000ff
        /*02e4*/ 	.word	0x00000128
        /*02e8*/ 	.short	0x0100
        /*02ea*/ 	.byte	0x08
	.zero		1


	//   ....[38]....
        /*02ec*/ 	.word	0x00000ba0
        /*02f0*/ 	.word	0x000000ff
        /*02f4*/ 	.word	0x00000130
        /*02f8*/ 	.short	0x0100
        /*02fa*/ 	.byte	0x08
	.zero		1


	//   ....[39]....
        /*02fc*/ 	.word	0x00000be0
        /*0300*/ 	.word	0x000000ff
        /*0304*/ 	.word	0x00000138
        /*0308*/ 	.short	0x0100
        /*030a*/ 	.byte	0x08
	.zero		1


	//   ....[40]....
        /*030c*/ 	.word	0x000019e0
        /*0310*/ 	.word	0x000000ff
        /*0314*/ 	.word	0x00000000
        /*0318*/ 	.short	0x010a
        /*031a*/ 	.byte	0x05
	.zero		1


	//   ....[41]....
        /*031c*/ 	.word	0x00001a20
        /*0320*/ 	.word	0x000000ff
        /*0324*/ 	.word	0x00000000
        /*0328*/ 	.short	0x010a
        /*032a*/ 	.byte	0x05
	.zero		1


	//   ....[42]....
        /*032c*/ 	.word	0x00002050
        /*0330*/ 	.word	0x000000ff
        /*0334*/ 	.word	0x00000000
        /*0338*/ 	.short	0x010a
        /*033a*/ 	.byte	0x08
	.zero		1


	//   ....[43]....
        /*033c*/ 	.word	0x00002090
        /*0340*/ 	.word	0x000000ff
        /*0344*/ 	.word	0x00000000
        /*0348*/ 	.short	0x010a
        /*034a*/ 	.byte	0x08
	.zero		1


	//   ....[44]....
        /*034c*/ 	.word	0x000024d0
        /*0350*/ 	.word	0x000000ff
        /*0354*/ 	.word	0x00000000
        /*0358*/ 	.short	0x0101
        /*035a*/ 	.byte	0x07
	.zero		1


	//   ....[45]....
        /*035c*/ 	.word	0x00002900
        /*0360*/ 	.word	0x000000ff
        /*0364*/ 	.word	0x00000000
        /*0368*/ 	.short	0x0101
        /*036a*/ 	.byte	0x05
	.zero		1


	//   ....[46]....
        /*036c*/ 	.word	0x00003150
        /*0370*/ 	.word	0x0000000e
        /*0374*/ 	.word	0x00000110
        /*0378*/ 	.short	0x010a
        /*037a*/ 	.byte	0x3f
	.zero		1


	//   ....[47]....
        /*037c*/ 	.word	0x000033f0
        /*0380*/ 	.word	0x00000007
        /*0384*/ 	.word	0x00000000
        /*0388*/ 	.short	0x0101
        /*038a*/ 	.byte	0x3f
	.zero		1


	//   ....[48]....
        /*038c*/ 	.word	0x00003ad0
        /*0390*/ 	.word	0x0000000c
        /*0394*/ 	.word	0x00000110
        /*0398*/ 	.short	0x010a
        /*039a*/ 	.byte	0x3f
	.zero		1


	//   ....[49]....
        /*039c*/ 	.word	0x00003d10
        /*03a0*/ 	.word	0x00000007
        /*03a4*/ 	.word	0x00000000
        /*03a8*/ 	.short	0x0101
        /*03aa*/ 	.byte	0x3f
	.zero		1


	//   ....[50]....
        /*03ac*/ 	.word	0x00005080
        /*03b0*/ 	.word	0x000000ff
        /*03b4*/ 	.word	0x00000138
        /*03b8*/ 	.short	0x010a
        /*03ba*/ 	.byte	0x04
	.zero		1


	//   ....[51]....
        /*03bc*/ 	.word	0x00005480
        /*03c0*/ 	.word	0x000000ff
        /*03c4*/ 	.word	0x00000120
        /*03c8*/ 	.short	0x010a
        /*03ca*/ 	.byte	0x05
	.zero		1


	//   ....[52]....
        /*03cc*/ 	.word	0x00005570
        /*03d0*/ 	.word	0x000000ff
        /*03d4*/ 	.word	0x00000110
        /*03d8*/ 	.short	0x010b
        /*03da*/ 	.byte	0x05
	.zero		1


	//   ....[53]....
        /*03dc*/ 	.word	0x000055d0
        /*03e0*/ 	.word	0x000000ff
        /*03e4*/ 	.word	0x00000000
        /*03e8*/ 	.short	0x0101
        /*03ea*/ 	.byte	0x04
	.zero		1


	//   ....[54]....
        /*03ec*/ 	.word	0x00005600
        /*03f0*/ 	.word	0x000000ff
        /*03f4*/ 	.word	0x00000128
        /*03f8*/ 	.short	0x010a
        /*03fa*/ 	.byte	0x05
	.zero		1


	//   ....[55]....
        /*03fc*/ 	.word	0x00005710
        /*0400*/ 	.word	0x000000ff
        /*0404*/ 	.word	0x00000118
        /*0408*/ 	.short	0x010b
        /*040a*/ 	.byte	0x05
	.zero		1


	//   ....[56]....
        /*040c*/ 	.word	0x00005800
        /*0410*/ 	.word	0x000000ff
        /*0414*/ 	.word	0x00000000
        /*0418*/ 	.short	0x0101
        /*041a*/ 	.byte	0x04
	.zero		1


	//   ....[57]....
        /*041c*/ 	.word	0x00005e50
        /*0420*/ 	.word	0x00000005
        /*0424*/ 	.word	0x00000120
        /*0428*/ 	.short	0x010a
        /*042a*/ 	.byte	0x3f
	.zero		1


	//   ....[58]....
        /*042c*/ 	.word	0x00005ea0
        /*0430*/ 	.word	0x00000005
        /*0434*/ 	.word	0x00000128
        /*0438*/ 	.short	0x010a
        /*043a*/ 	.byte	0x3f
	.zero		1


	//   ....[59]....
        /*043c*/ 	.word	0x000061d0
        /*0440*/ 	.word	0x0000000f
        /*0444*/ 	.word	0x00000088
        /*0448*/ 	.short	0x010a
        /*044a*/ 	.byte	0x3f
	.zero		1


	//   ....[60]....
        /*044c*/ 	.word	0x00006550
        /*0450*/ 	.word	0x00000006
        /*0454*/ 	.word	0x00000138
        /*0458*/ 	.short	0x0101
        /*045a*/ 	.byte	0x3f
	.zero		1


	//   ....[61]....
        /*045c*/ 	.word	0x00006c90
        /*0460*/ 	.word	0x00000007
        /*0464*/ 	.word	0x00000000
        /*0468*/ 	.short	0x010a
        /*046a*/ 	.byte	0x3f
	.zero		1


	//   ....[62]....
        /*046c*/ 	.word	0x00006d10
        /*0470*/ 	.word	0x00000009
        /*0474*/ 	.word	0x00000000
        /*0478*/ 	.short	0x010a
        /*047a*/ 	.byte	0x3f
	.zero		1


	//   ....[63]....
        /*047c*/ 	.word	0x00006da0
        /*0480*/ 	.word	0x00000006
        /*0484*/ 	.word	0x00000000
        /*0488*/ 	.short	0x010a
        /*048a*/ 	.byte	0x3f
	.zero		1


	//   ....[64]....
        /*048c*/ 	.word	0x00006e30
        /*0490*/ 	.word	0x00000009
        /*0494*/ 	.word	0x00000000
        /*0498*/ 	.short	0x010a
        /*049a*/ 	.byte	0x3f
	.zero		1


	//   ....[65]....
        /*049c*/ 	.word	0x00006ec0
        /*04a0*/ 	.word	0x00000006
        /*04a4*/ 	.word	0x00000000
        /*04a8*/ 	.short	0x010a
        /*04aa*/ 	.byte	0x3f
	.zero		1


	//   ....[66]....
        /*04ac*/ 	.word	0x00006f50
        /*04b0*/ 	.word	0x00000009
        /*04b4*/ 	.word	0x00000000
        /*04b8*/ 	.short	0x010a
        /*04ba*/ 	.byte	0x3f
	.zero		1


	//   ....[67]....
        /*04bc*/ 	.word	0x00006fe0
        /*04c0*/ 	.word	0x00000006
        /*04c4*/ 	.word	0x00000000
        /*04c8*/ 	.short	0x010a
        /*04ca*/ 	.byte	0x3f
	.zero		1


	//   ....[68]....
        /*04cc*/ 	.word	0x00007070
        /*04d0*/ 	.word	0x00000009
        /*04d4*/ 	.word	0x00000000
        /*04d8*/ 	.short	0x010a
        /*04da*/ 	.byte	0x3f
	.zero		1


	//   ....[69]....
        /*04dc*/ 	.word	0x00007100
        /*04e0*/ 	.word	0x00000006
        /*04e4*/ 	.word	0x00000000
        /*04e8*/ 	.short	0x010a
        /*04ea*/ 	.byte	0x3f
	.zero		1


	//   ....[70]....
        /*04ec*/ 	.word	0x00007190
        /*04f0*/ 	.word	0x00000009
        /*04f4*/ 	.word	0x00000000
        /*04f8*/ 	.short	0x010a
        /*04fa*/ 	.byte	0x3f
	.zero		1


	//   ....[71]....
        /*04fc*/ 	.word	0x00007220
        /*0500*/ 	.word	0x00000006
        /*0504*/ 	.word	0x00000000
        /*0508*/ 	.short	0x010a
        /*050a*/ 	.byte	0x3f
	.zero		1


	//   ....[72]....
        /*050c*/ 	.word	0x000072b0
        /*0510*/ 	.word	0x00000009
        /*0514*/ 	.word	0x00000000
        /*0518*/ 	.short	0x010a
        /*051a*/ 	.byte	0x3f
	.zero		1


	//   ....[73]....
        /*051c*/ 	.word	0x00007340
        /*0520*/ 	.word	0x00000006
        /*0524*/ 	.word	0x00000000
        /*0528*/ 	.short	0x010a
        /*052a*/ 	.byte	0x3f
	.zero		1


	//   ....[74]....
        /*052c*/ 	.word	0x000073d0
        /*0530*/ 	.word	0x00000009
        /*0534*/ 	.word	0x00000000
        /*0538*/ 	.short	0x010a
        /*053a*/ 	.byte	0x3f
	.zero		1


	//   ....[75]....
        /*053c*/ 	.word	0x00007460
        /*0540*/ 	.word	0x00000006
        /*0544*/ 	.word	0x00000000
        /*0548*/ 	.short	0x010a
        /*054a*/ 	.byte	0x3f
	.zero		1


	//   ....[76]....
        /*054c*/ 	.word	0x000074f0
        /*0550*/ 	.word	0x00000009
        /*0554*/ 	.word	0x00000000
        /*0558*/ 	.short	0x010a
        /*055a*/ 	.byte	0x3f
	.zero		1


	//   ....[77]....
        /*055c*/ 	.word	0x00007580
        /*0560*/ 	.word	0x00000003
        /*0564*/ 	.word	0x00000000
        /*0568*/ 	.short	0x010a
        /*056a*/ 	.byte	0x3f
	.zero		1


	//   ....[78]....
        /*056c*/ 	.word	0x000075f0
        /*0570*/ 	.word	0x00000005
        /*0574*/ 	.word	0x00000000
        /*0578*/ 	.short	0x010a
        /*057a*/ 	.byte	0x3f
	.zero		1


	//   ....[79]....
        /*057c*/ 	.word	0x00007650
        /*0580*/ 	.word	0x00000005
        /*0584*/ 	.word	0x00000000
        /*0588*/ 	.short	0x010a
        /*058a*/ 	.byte	0x3f
	.zero		1


	//   ....[80]....
        /*058c*/ 	.word	0x000076a0
        /*0590*/ 	.word	0x0000000e
        /*0594*/ 	.word	0x00000110
        /*0598*/ 	.short	0x010a
        /*059a*/ 	.byte	0x3f
	.zero		1


	//   ....[81]....
        /*059c*/ 	.word	0x000076f0
        /*05a0*/ 	.word	0x0000000c
        /*05a4*/ 	.word	0x00000110
        /*05a8*/ 	.short	0x010a
        /*05aa*/ 	.byte	0x3f
	.zero		1


	//   ....[82]....
        /*05ac*/ 	.word	0x00007750
        /*05b0*/ 	.word	0x00000006
        /*05b4*/ 	.word	0x00000138
        /*05b8*/ 	.short	0x010a
        /*05ba*/ 	.byte	0x3f
	.zero		1


	//   ....[83]....
        /*05bc*/ 	.word	0x000077b0
        /*05c0*/ 	.word	0x00000005
        /*05c4*/ 	.word	0x00000120
        /*05c8*/ 	.short	0x010a
        /*05ca*/ 	.byte	0x3f
	.zero		1


	//   ....[84]....
        /*05cc*/ 	.word	0x00007810
        /*05d0*/ 	.word	0x00000005
        /*05d4*/ 	.word	0x00000128
        /*05d8*/ 	.short	0x010a
        /*05da*/ 	.byte	0x3f
	.zero		1


	//   ....[85]....
        /*05dc*/ 	.word	0x00007860
        /*05e0*/ 	.word	0x00000005
        /*05e4*/ 	.word	0x00000120
        /*05e8*/ 	.short	0x010a
        /*05ea*/ 	.byte	0x3f
	.zero		1


	//   ....[86]....
        /*05ec*/ 	.word	0x00007930
        /*05f0*/ 	.word	0x0000000f
        /*05f4*/ 	.word	0x00000088
        /*05f8*/ 	.short	0x010a
        /*05fa*/ 	.byte	0x3f
	.zero		1


	//   ....[87]....
        /*05fc*/ 	.word	0x00007a00
        /*0600*/ 	.word	0x00000007
        /*0604*/ 	.word	0x00000000
        /*0608*/ 	.short	0x010a
        /*060a*/ 	.byte	0x3f
	.zero		1


	//   ....[88]....
        /*060c*/ 	.word	0x00007a50
        /*0610*/ 	.word	0x00000009
        /*0614*/ 	.word	0x00000000
        /*0618*/ 	.short	0x010a
        /*061a*/ 	.byte	0x3f
	.zero		1


	//   ....[89]....
        /*061c*/ 	.word	0x00007aa0
        /*0620*/ 	.word	0x00000006
        /*0624*/ 	.word	0x00000000
        /*0628*/ 	.short	0x010a
        /*062a*/ 	.byte	0x3f
	.zero		1


	//   ....[90]....
        /*062c*/ 	.word	0x00007af0
        /*0630*/ 	.word	0x00000009
        /*0634*/ 	.word	0x00000000
        /*0638*/ 	.short	0x010a
        /*063a*/ 	.byte	0x3f
	.zero		1


	//   ....[91]....
        /*063c*/ 	.word	0x00007b40
        /*0640*/ 	.word	0x00000006
        /*0644*/ 	.word	0x00000000
        /*0648*/ 	.short	0x010a
        /*064a*/ 	.byte	0x3f
	.zero		1


	//   ....[92]....
        /*064c*/ 	.word	0x00007b90
        /*0650*/ 	.word	0x00000009
        /*0654*/ 	.word	0x00000000
        /*0658*/ 	.short	0x010a
        /*065a*/ 	.byte	0x3f
	.zero		1


	//   ....[93]....
        /*065c*/ 	.word	0x00007be0
        /*0660*/ 	.word	0x00000006
        /*0664*/ 	.word	0x00000000
        /*0668*/ 	.short	0x010a
        /*066a*/ 	.byte	0x3f
	.zero		1


	//   ....[94]....
        /*066c*/ 	.word	0x00007c30
        /*0670*/ 	.word	0x00000009
        /*0674*/ 	.word	0x00000000
        /*0678*/ 	.short	0x010a
        /*067a*/ 	.byte	0x3f
	.zero		1


	//   ....[95]....
        /*067c*/ 	.word	0x00007c80
        /*0680*/ 	.word	0x00000006
        /*0684*/ 	.word	0x00000000
        /*0688*/ 	.short	0x010a
        /*068a*/ 	.byte	0x3f
	.zero		1


	//   ....[96]....
        /*068c*/ 	.word	0x00007cd0
        /*0690*/ 	.word	0x00000009
        /*0694*/ 	.word	0x00000000
        /*0698*/ 	.short	0x010a
        /*069a*/ 	.byte	0x3f
	.zero		1


	//   ....[97]....
        /*069c*/ 	.word	0x00007d20
        /*06a0*/ 	.word	0x00000006
        /*06a4*/ 	.word	0x00000000
        /*06a8*/ 	.short	0x010a
        /*06aa*/ 	.byte	0x3f
	.zero		1


	//   ....[98]....
        /*06ac*/ 	.word	0x00007d70
        /*06b0*/ 	.word	0x00000009
        /*06b4*/ 	.word	0x00000000
        /*06b8*/ 	.short	0x010a
        /*06ba*/ 	.byte	0x3f
	.zero		1


	//   ....[99]....
        /*06bc*/ 	.word	0x00007dc0
        /*06c0*/ 	.word	0x00000006
        /*06c4*/ 	.word	0x00000000
        /*06c8*/ 	.short	0x010a
        /*06ca*/ 	.byte	0x3f
	.zero		1


	//   ....[100]....
        /*06cc*/ 	.word	0x00007e10
        /*06d0*/ 	.word	0x00000009
        /*06d4*/ 	.word	0x00000000
        /*06d8*/ 	.short	0x010a
        /*06da*/ 	.byte	0x3f
	.zero		1


	//   ....[101]....
        /*06dc*/ 	.word	0x00007e60
        /*06e0*/ 	.word	0x00000006
        /*06e4*/ 	.word	0x00000000
        /*06e8*/ 	.short	0x010a
        /*06ea*/ 	.byte	0x3f
	.zero		1


	//   ....[102]....
        /*06ec*/ 	.word	0x00007eb0
        /*06f0*/ 	.word	0x00000009
        /*06f4*/ 	.word	0x00000000
        /*06f8*/ 	.short	0x010a
        /*06fa*/ 	.byte	0x3f
	.zero		1


	//----- nvinfo : EIATTR_NUM_MBARRIERS
	.align		4
.L_35:
        /*06fc*/ 	.byte	0x03, 0x38
        /*06fe*/ 	.short	0x0028


	//----- nvinfo : EIATTR_EXIT_INSTR_OFFSETS
	.align		4
        /*0700*/ 	.byte	0x04, 0x1c
        /*0702*/ 	.short	(.L_37 - .L_36)


	//   ....[0]....
.L_36:
        /*0704*/ 	.word	0x00000c80


	//   ....[1]....
        /*0708*/ 	.word	0x00001490


	//   ....[2]....
        /*070c*/ 	.word	0x000049a0


	//   ....[3]....
        /*0710*/ 	.word	0x00004fc0


	//   ....[4]....
        /*0714*/ 	.word	0x00005010


	//   ....[5]....
        /*0718*/ 	.word	0x00005ef0


	//   ....[6]....
        /*071c*/ 	.word	0x000075d0


	//----- nvinfo : EIATTR_MAX_THREADS
	.align		4
.L_37:
        /*0720*/ 	.byte	0x04, 0x05
        /*0722*/ 	.short	(.L_39 - .L_38)
.L_38:
        /*0724*/ 	.word	0x00000180
        /*0728*/ 	.word	0x00000001
        /*072c*/ 	.word	0x00000001


	//----- nvinfo : EIATTR_CRS_STACK_SIZE
	.align		4
.L_39:
        /*0730*/ 	.byte	0x04, 0x1e
        /*0732*/ 	.short	(.L_41 - .L_40)
.L_40:
        /*0734*/ 	.word	0x00000000


	//----- nvinfo : EIATTR_CBANK_PARAM_SIZE
	.align		4
.L_41:
        /*0738*/ 	.byte	0x03, 0x19
        /*073a*/ 	.short	0x0770


	//----- nvinfo : EIATTR_PARAM_CBANK
	.align		4
        /*073c*/ 	.byte	0x04, 0x0a
        /*073e*/ 	.short	(.L_43 - .L_42)
	.align		4
.L_42:
        /*0740*/ 	.word	index@(.nv.constant0._ZN7cutlass13device_kernelINS_4gemm6kernel13GemmUniversalIN4cute5tupleIJiiiiEEENS1_10collective13CollectiveMmaINS1_37MainloopSm90TmaGmmaWarpSpecializedFP8ILi17ENS5_IJNS4_1CILi1EEESB_SB_EEENS1_35KernelTmaWarpSpecializedCooperativeEEENS5_IJNSA_ILi128EEENSA_ILi64EEESG_EEENS_12float_e4m3_tENS5_IJlSB_lEEESI_SJ_NS4_8TiledMMAINS4_8MMA_AtomIJNS4_4SM904GMMA30MMA_64x64x32_F32E4M3E4M3_SS_TNILNSN_7ScaleInE1ELSP_1EEEEEENS4_6LayoutINS5_IJNSA_ILi2EEESB_SB_EEENS5_IJSB_NSA_ILi0EEESV_EEEEENS5_IJNS4_10UnderscoreESY_SY_EEEEENS4_13SM90_TMA_LOADENS4_14ComposedLayoutINS4_7SwizzleILi2ELi4ELi3EEENS4_18smem_ptr_flag_bitsILi8EEENSS_INS5_IJNSA_ILi8EEESG_EEENS5_IJSG_SB_EEEEEEEvNS4_8identityES11_S1B_vS1C_EENS_8epilogue10collective18CollectiveEpilogueINS1E_22Sm90TmaWarpSpecializedILi2ELi2ELi16ELb0ELb0EEEJSH_NS5_IJSF_NSA_ILi32EEEEEESI_SJ_SI_SJ_NS1E_6fusion15FusionCallbacksIS1I_NS1L_17LinearCombinationISI_fSI_fLNS_15FloatRoundStyleE2EEESH_S1K_JEEES11_NS12_INS13_ILi1ELi4ELi3EEES16_NSS_INS5_IJS17_S1J_EEENS5_IJS1J_SB_EEEEEEENS4_39AutoVectorizingCopyWithAssumedAlignmentILi128EEENS4_14SM90_TMA_STOREES1V_S1X_NS4_9Copy_AtomIJNS4_17SM90_U32x4_STSM_NENS_6half_tEEEEvEEEvvEEEEvNT_6ParamsE)
        /*0744*/ 	.short	0x0210
        /*0746*/ 	.short	0x0770


	//----- nvinfo : EIATTR_SW_WAR
	.align		4
.L_43:
        /*0748*/ 	.byte	0x04, 0x36
        /*074a*/ 	.short	(.L_45 - .L_44)
.L_44:
        /*074c*/ 	.word	0x00000008
.L_45:


//--------------------- .nv.callgraph             --------------------------
	.section	.nv.callgraph,"",@"SHT_CUDA_CALLGRAPH"
	.align	4
	.sectionentsize	8
	.align		4
        /*0000*/ 	.word	0x00000000
	.align		4
        /*0004*/ 	.word	0xffffffff
	.align		4
        /*0008*/ 	.word	index@(_ZN7cutlass13device_kernelINS_4gemm6kernel13GemmUniversalIN4cute5tupleIJiiiiEEENS1_10collective13CollectiveMmaINS1_37MainloopSm90TmaGmmaWarpSpecializedFP8ILi17ENS5_IJNS4_1CILi1EEESB_SB_EEENS1_35KernelTmaWarpSpecializedCooperativeEEENS5_IJNSA_ILi128EEENSA_ILi64EEESG_EEENS_12float_e4m3_tENS5_IJlSB_lEEESI_SJ_NS4_8TiledMMAINS4_8MMA_AtomIJNS4_4SM904GMMA30MMA_64x64x32_F32E4M3E4M3_SS_TNILNSN_7ScaleInE1ELSP_1EEEEEENS4_6LayoutINS5_IJNSA_ILi2EEESB_SB_EEENS5_IJSB_NSA_ILi0EEESV_EEEEENS5_IJNS4_10UnderscoreESY_SY_EEEEENS4_13SM90_TMA_LOADENS4_14ComposedLayoutINS4_7SwizzleILi2ELi4ELi3EEENS4_18smem_ptr_flag_bitsILi8EEENSS_INS5_IJNSA_ILi8EEESG_EEENS5_IJSG_SB_EEEEEEEvNS4_8identityES11_S1B_vS1C_EENS_8epilogue10collective18CollectiveEpilogueINS1E_22Sm90TmaWarpSpecializedILi2ELi2ELi16ELb0ELb0EEEJSH_NS5_IJSF_NSA_ILi32EEEEEESI_SJ_SI_SJ_NS1E_6fusion15FusionCallbacksIS1I_NS1L_17LinearCombinationISI_fSI_fLNS_15FloatRoundStyleE2EEESH_S1K_JEEES11_NS12_INS13_ILi1ELi4ELi3EEES16_NSS_INS5_IJS17_S1J_EEENS5_IJS1J_SB_EEEEEEENS4_39AutoVectorizingCopyWithAssumedAlignmentILi128EEENS4_14SM90_TMA_STOREES1V_S1X_NS4_9Copy_AtomIJNS4_17SM90_U32x4_STSM_NENS_6half_tEEEEvEEEvvEEEEvNT_6ParamsE)
	.align		4
        /*000c*/ 	.word	index@(__assertfail)
	.align		4
        /*0010*/ 	.word	0x00000000
	.align		4
        /*0014*/ 	.word	0xfffffffe
	.align		4
        /*0018*/ 	.word	0x00000000
	.align		4
        /*001c*/ 	.word	0xfffffffd
	.align		4
        /*0020*/ 	.word	0x00000000
	.align		4
        /*0024*/ 	.word	0xfffffffc


//--------------------- .nv.constant4             --------------------------
	.section	.nv.constant4,"a",@progbits
	.align	8
	.align		8
.nv.constant4:
        /*0000*/ 	.dword	__assertfail
	.align		8
        /*0008*/ 	.dword	__unnamed_1
	.align		8
        /*0010*/ 	.dword	_ZN39_INTERNAL_0ed836d0_4_k_cu_0ebc0802_27674cuda3std3__45__cpo5beginE
	.align		8
        /*0018*/ 	.dword	_ZN39_INTERNAL_0ed836d0_4_k_cu_0ebc0802_27674cuda3std3__45__cpo3endE
	.align		8
        /*0020*/ 	.dword	_ZN39_INTERNAL_0ed836d0_4_k_cu_0ebc0802_27674cuda3std3__45__cpo6cbeginE
	.align		8
        /*0028*/ 	.dword	_ZN39_INTERNAL_0ed836d0_4_k_cu_0ebc0802_27674cuda3std3__45__cpo4cendE
	.align		8
        /*0030*/ 	.dword	_ZN39_INTERNAL_0ed836d0_4_k_cu_0ebc0802_27674cuda3std3__441_GLOBAL__N__0ed836d0_4_k_cu_0ebc0802_27676ignoreE
	.align		8
        /*0038*/ 	.dword	_ZN39_INTERNAL_0ed836d0_4_k_cu_0ebc0802_27674cuda3std3__419piecewise_constructE
	.align		8
        /*0040*/ 	.dword	_ZN39_INTERNAL_0ed836d0_4_k_cu_0ebc0802_27674cuda3std3__48in_placeE
	.align		8
        /*0048*/ 	.dword	_ZN39_INTERNAL_0ed836d0_4_k_cu_0ebc0802_27674cuda3std6ranges3__45__cpo4swapE
	.align		8
        /*0050*/ 	.dword	_ZN39_INTERNAL_0ed836d0_4_k_cu_0ebc0802_27674cuda3std6ranges3__45__cpo9iter_moveE
	.align		8
        /*0058*/ 	.dword	_ZN39_INTERNAL_0ed836d0_4_k_cu_0ebc0802_27674cute7productE
	.align		8
        /*0060*/ 	.dword	_ZN39_INTERNAL_0ed836d0_4_k_cu_0ebc0802_27674cute1_E
	.align		8
        /*0068*/ 	.dword	$str$24
	.align		8
        /*0070*/ 	.dword	$str$25


//--------------------- .text._ZN7cutlass13device_kernelINS_4gemm6kernel13GemmUniversalIN4cute5tupleIJiiiiEEENS1_10collective13CollectiveMmaINS1_37MainloopSm90TmaGmmaWarpSpecializedFP8ILi17ENS5_IJNS4_1CILi1EEESB_SB_EEENS1_35KernelTmaWarpSpecializedCooperativeEEENS5_IJNSA_ILi128EEENSA_ILi64EEESG_EEENS_12float_e4m3_tENS5_IJlSB_lEEESI_SJ_NS4_8TiledMMAINS4_8MMA_AtomIJNS4_4SM904GMMA30MMA_64x64x32_F32E4M3E4M3_SS_TNILNSN_7ScaleInE1ELSP_1EEEEEENS4_6LayoutINS5_IJNSA_ILi2EEESB_SB_EEENS5_IJSB_NSA_ILi0EEESV_EEEEENS5_IJNS4_10UnderscoreESY_SY_EEEEENS4_13SM90_TMA_LOADENS4_14ComposedLayoutINS4_7SwizzleILi2ELi4ELi3EEENS4_18smem_ptr_flag_bitsILi8EEENSS_INS5_IJNSA_ILi8EEESG_EEENS5_IJSG_SB_EEEEEEEvNS4_8identityES11_S1B_vS1C_EENS_8epilogue10collective18CollectiveEpilogueINS1E_22Sm90TmaWarpSpecializedILi2ELi2ELi16ELb0ELb0EEEJSH_NS5_IJSF_NSA_ILi32EEEEEESI_SJ_SI_SJ_NS1E_6fusion15FusionCallbacksIS1I_NS1L_17LinearCombinationISI_fSI_fLNS_15FloatRoundStyleE2EEESH_S1K_JEEES11_NS12_INS13_ILi1ELi4ELi3EEES16_NSS_INS5_IJS17_S1J_EEENS5_IJS1J_SB_EEEEEEENS4_39AutoVectorizingCopyWithAssumedAlignmentILi128EEENS4_14SM90_TMA_STOREES1V_S1X_NS4_9Copy_AtomIJNS4_17SM90_U32x4_STSM_NENS_6half_tEEEEvEEEvvEEEEvNT_6ParamsE --------------------------
	.section	.text._ZN7cutlass13device_kernelINS_4gemm6kernel13GemmUniversalIN4cute5tupleIJiiiiEEENS1_10collective13CollectiveMmaINS1_37MainloopSm90TmaGmmaWarpSpecializedFP8ILi17ENS5_IJNS4_1CILi1EEESB_SB_EEENS1_35KernelTmaWarpSpecializedCooperativeEEENS5_IJNSA_ILi128EEENSA_ILi64EEESG_EEENS_12float_e4m3_tENS5_IJlSB_lEEESI_SJ_NS4_8TiledMMAINS4_8MMA_AtomIJNS4_4SM904GMMA30MMA_64x64x32_F32E4M3E4M3_SS_TNILNSN_7ScaleInE1ELSP_1EEEEEENS4_6LayoutINS5_IJNSA_ILi2EEESB_SB_EEENS5_IJSB_NSA_ILi0EEESV_EEEEENS5_IJNS4_10UnderscoreESY_SY_EEEEENS4_13SM90_TMA_LOADENS4_14ComposedLayoutINS4_7SwizzleILi2ELi4ELi3EEENS4_18smem_ptr_flag_bitsILi8EEENSS_INS5_IJNSA_ILi8EEESG_EEENS5_IJSG_SB_EEEEEEEvNS4_8identityES11_S1B_vS1C_EENS_8epilogue10collective18CollectiveEpilogueINS1E_22Sm90TmaWarpSpecializedILi2ELi2ELi16ELb0ELb0EEEJSH_NS5_IJSF_NSA_ILi32EEEEEESI_SJ_SI_SJ_NS1E_6fusion15FusionCallbacksIS1I_NS1L_17LinearCombinationISI_fSI_fLNS_15FloatRoundStyleE2EEESH_S1K_JEEES11_NS12_INS13_ILi1ELi4ELi3EEES16_NSS_INS5_IJS17_S1J_EEENS5_IJS1J_SB_EEEEEEENS4_39AutoVectorizingCopyWithAssumedAlignmentILi128EEENS4_14SM90_TMA_STOREES1V_S1X_NS4_9Copy_AtomIJNS4_17SM90_U32x4_STSM_NENS_6half_tEEEEvEEEvvEEEEvNT_6ParamsE,"ax",@progbits
	.align	128
.text._ZN7cutlass13device_kernelINS_4gemm6kernel13GemmUniversalIN4cute5tupleIJiiiiEEENS1_10collective13CollectiveMmaINS1_37MainloopSm90TmaGmmaWarpSpecializedFP8ILi17ENS5_IJNS4_1CILi1EEESB_SB_EEENS1_35KernelTmaWarpSpecializedCooperativeEEENS5_IJNSA_ILi128EEENSA_ILi64EEESG_EEENS_12float_e4m3_tENS5_IJlSB_lEEESI_SJ_NS4_8TiledMMAINS4_8MMA_AtomIJNS4_4SM904GMMA30MMA_64x64x32_F32E4M3E4M3_SS_TNILNSN_7ScaleInE1ELSP_1EEEEEENS4_6LayoutINS5_IJNSA_ILi2EEESB_SB_EEENS5_IJSB_NSA_ILi0EEESV_EEEEENS5_IJNS4_10UnderscoreESY_SY_EEEEENS4_13SM90_TMA_LOADENS4_14ComposedLayoutINS4_7SwizzleILi2ELi4ELi3EEENS4_18smem_ptr_flag_bitsILi8EEENSS_INS5_IJNSA_ILi8EEESG_EEENS5_IJSG_SB_EEEEEEEvNS4_8identityES11_S1B_vS1C_EENS_8epilogue10collective18CollectiveEpilogueINS1E_22Sm90TmaWarpSpecializedILi2ELi2ELi16ELb0ELb0EEEJSH_NS5_IJSF_NSA_ILi32EEEEEESI_SJ_SI_SJ_NS1E_6fusion15FusionCallbacksIS1I_NS1L_17LinearCombinationISI_fSI_fLNS_15FloatRoundStyleE2EEESH_S1K_JEEES11_NS12_INS13_ILi1ELi4ELi3EEES16_NSS_INS5_IJS17_S1J_EEENS5_IJS1J_SB_EEEEEEENS4_39AutoVectorizingCopyWithAssumedAlignmentILi128EEENS4_14SM90_TMA_STOREES1V_S1X_NS4_9Copy_AtomIJNS4_17SM90_U32x4_STSM_NENS_6half_tEEEEvEEEvvEEEEvNT_6ParamsE:
        .type           _ZN7cutlass13device_kernelINS_4gemm6kernel13GemmUniversalIN4cute5tupleIJiiiiEEENS1_10collective13CollectiveMmaINS1_37MainloopSm90TmaGmmaWarpSpecializedFP8ILi17ENS5_IJNS4_1CILi1EEESB_SB_EEENS1_35KernelTmaWarpSpecializedCooperativeEEENS5_IJNSA_ILi128EEENSA_ILi64EEESG_EEENS_12float_e4m3_tENS5_IJlSB_lEEESI_SJ_NS4_8TiledMMAINS4_8MMA_AtomIJNS4_4SM904GMMA30MMA_64x64x32_F32E4M3E4M3_SS_TNILNSN_7ScaleInE1ELSP_1EEEEEENS4_6LayoutINS5_IJNSA_ILi2EEESB_SB_EEENS5_IJSB_NSA_ILi0EEESV_EEEEENS5_IJNS4_10UnderscoreESY_SY_EEEEENS4_13SM90_TMA_LOADENS4_14ComposedLayoutINS4_7SwizzleILi2ELi4ELi3EEENS4_18smem_ptr_flag_bitsILi8EEENSS_INS5_IJNSA_ILi8EEESG_EEENS5_IJSG_SB_EEEEEEEvNS4_8identityES11_S1B_vS1C_EENS_8epilogue10collective18CollectiveEpilogueINS1E_22Sm90TmaWarpSpecializedILi2ELi2ELi16ELb0ELb0EEEJSH_NS5_IJSF_NSA_ILi32EEEEEESI_SJ_SI_SJ_NS1E_6fusion15FusionCallbacksIS1I_NS1L_17LinearCombinationISI_fSI_fLNS_15FloatRoundStyleE2EEESH_S1K_JEEES11_NS12_INS13_ILi1ELi4ELi3EEES16_NSS_INS5_IJS17_S1J_EEENS5_IJS1J_SB_EEEEEEENS4_39AutoVectorizingCopyWithAssumedAlignmentILi128EEENS4_14SM90_TMA_STOREES1V_S1X_NS4_9Copy_AtomIJNS4_17SM90_U32x4_STSM_NENS_6half_tEEEEvEEEvvEEEEvNT_6ParamsE,@function
        .size           _ZN7cutlass13device_kernelINS_4gemm6kernel13GemmUniversalIN4cute5tupleIJiiiiEEENS1_10collective13CollectiveMmaINS1_37MainloopSm90TmaGmmaWarpSpecializedFP8ILi17ENS5_IJNS4_1CILi1EEESB_SB_EEENS1_35KernelTmaWarpSpecializedCooperativeEEENS5_IJNSA_ILi128EEENSA_ILi64EEESG_EEENS_12float_e4m3_tENS5_IJlSB_lEEESI_SJ_NS4_8TiledMMAINS4_8MMA_AtomIJNS4_4SM904GMMA30MMA_64x64x32_F32E4M3E4M3_SS_TNILNSN_7ScaleInE1ELSP_1EEEEEENS4_6LayoutINS5_IJNSA_ILi2EEESB_SB_EEENS5_IJSB_NSA_ILi0EEESV_EEEEENS5_IJNS4_10UnderscoreESY_SY_EEEEENS4_13SM90_TMA_LOADENS4_14ComposedLayoutINS4_7SwizzleILi2ELi4ELi3EEENS4_18smem_ptr_flag_bitsILi8EEENSS_INS5_IJNSA_ILi8EEESG_EEENS5_IJSG_SB_EEEEEEEvNS4_8identityES11_S1B_vS1C_EENS_8epilogue10collective18CollectiveEpilogueINS1E_22Sm90TmaWarpSpecializedILi2ELi2ELi16ELb0ELb0EEEJSH_NS5_IJSF_NSA_ILi32EEEEEESI_SJ_SI_SJ_NS1E_6fusion15FusionCallbacksIS1I_NS1L_17LinearCombinationISI_fSI_fLNS_15FloatRoundStyleE2EEESH_S1K_JEEES11_NS12_INS13_ILi1ELi4ELi3EEES16_NSS_INS5_IJS17_S1J_EEENS5_IJS1J_SB_EEEEEEENS4_39AutoVectorizingCopyWithAssumedAlignmentILi128EEENS4_14SM90_TMA_STOREES1V_S1X_NS4_9Copy_AtomIJNS4_17SM90_U32x4_STSM_NENS_6half_tEEEEvEEEvvEEEEvNT_6ParamsE,(.L_x_171 - _ZN7cutlass13device_kernelINS_4gemm6kernel13GemmUniversalIN4cute5tupleIJiiiiEEENS1_10collective13CollectiveMmaINS1_37MainloopSm90TmaGmmaWarpSpecializedFP8ILi17ENS5_IJNS4_1CILi1EEESB_SB_EEENS1_35KernelTmaWarpSpecializedCooperativeEEENS5_IJNSA_ILi128EEENSA_ILi64EEESG_EEENS_12float_e4m3_tENS5_IJlSB_lEEESI_SJ_NS4_8TiledMMAINS4_8MMA_AtomIJNS4_4SM904GMMA30MMA_64x64x32_F32E4M3E4M3_SS_TNILNSN_7ScaleInE1ELSP_1EEEEEENS4_6LayoutINS5_IJNSA_ILi2EEESB_SB_EEENS5_IJSB_NSA_ILi0EEESV_EEEEENS5_IJNS4_10UnderscoreESY_SY_EEEEENS4_13SM90_TMA_LOADENS4_14ComposedLayoutINS4_7SwizzleILi2ELi4ELi3EEENS4_18smem_ptr_flag_bitsILi8EEENSS_INS5_IJNSA_ILi8EEESG_EEENS5_IJSG_SB_EEEEEEEvNS4_8identityES11_S1B_vS1C_EENS_8epilogue10collective18CollectiveEpilogueINS1E_22Sm90TmaWarpSpecializedILi2ELi2ELi16ELb0ELb0EEEJSH_NS5_IJSF_NSA_ILi32EEEEEESI_SJ_SI_SJ_NS1E_6fusion15FusionCallbacksIS1I_NS1L_17LinearCombinationISI_fSI_fLNS_15FloatRoundStyleE2EEESH_S1K_JEEES11_NS12_INS13_ILi1ELi4ELi3EEES16_NSS_INS5_IJS17_S1J_EEENS5_IJS1J_SB_EEEEEEENS4_39AutoVectorizingCopyWithAssumedAlignmentILi128EEENS4_14SM90_TMA_STOREES1V_S1X_NS4_9Copy_AtomIJNS4_17SM90_U32x4_STSM_NENS_6half_tEEEEvEEEvvEEEEvNT_6ParamsE)
        .other          _ZN7cutlass13device_kernelINS_4gemm6kernel13GemmUniversalIN4cute5tupleIJiiiiEEENS1_10collective13CollectiveMmaINS1_37MainloopSm90TmaGmmaWarpSpecializedFP8ILi17ENS5_IJNS4_1CILi1EEESB_SB_EEENS1_35KernelTmaWarpSpecializedCooperativeEEENS5_IJNSA_ILi128EEENSA_ILi64EEESG_EEENS_12float_e4m3_tENS5_IJlSB_lEEESI_SJ_NS4_8TiledMMAINS4_8MMA_AtomIJNS4_4SM904GMMA30MMA_64x64x32_F32E4M3E4M3_SS_TNILNSN_7ScaleInE1ELSP_1EEEEEENS4_6LayoutINS5_IJNSA_ILi2EEESB_SB_EEENS5_IJSB_NSA_ILi0EEESV_EEEEENS5_IJNS4_10UnderscoreESY_SY_EEEEENS4_13SM90_TMA_LOADENS4_14ComposedLayoutINS4_7SwizzleILi2ELi4ELi3EEENS4_18smem_ptr_flag_bitsILi8EEENSS_INS5_IJNSA_ILi8EEESG_EEENS5_IJSG_SB_EEEEEEEvNS4_8identityES11_S1B_vS1C_EENS_8epilogue10collective18CollectiveEpilogueINS1E_22Sm90TmaWarpSpecializedILi2ELi2ELi16ELb0ELb0EEEJSH_NS5_IJSF_NSA_ILi32EEEEEESI_SJ_SI_SJ_NS1E_6fusion15FusionCallbacksIS1I_NS1L_17LinearCombinationISI_fSI_fLNS_15FloatRoundStyleE2EEESH_S1K_JEEES11_NS12_INS13_ILi1ELi4ELi3EEES16_NSS_INS5_IJS17_S1J_EEENS5_IJS1J_SB_EEEEEEENS4_39AutoVectorizingCopyWithAssumedAlignmentILi128EEENS4_14SM90_TMA_STOREES1V_S1X_NS4_9Copy_AtomIJNS4_17SM90_U32x4_STSM_NENS_6half_tEEEEvEEEvvEEEEvNT_6ParamsE,@"STO_CUDA_ENTRY STV_DEFAULT"
_ZN7cutlass13device_kernelINS_4gemm6kernel13GemmUniversalIN4cute5tupleIJiiiiEEENS1_10collective13CollectiveMmaINS1_37MainloopSm90TmaGmmaWarpSpecializedFP8ILi17ENS5_IJNS4_1CILi1EEESB_SB_EEENS1_35KernelTmaWarpSpecializedCooperativeEEENS5_IJNSA_ILi128EEENSA_ILi64EEESG_EEENS_12float_e4m3_tENS5_IJlSB_lEEESI_SJ_NS4_8TiledMMAINS4_8MMA_AtomIJNS4_4SM904GMMA30MMA_64x64x32_F32E4M3E4M3_SS_TNILNSN_7ScaleInE1ELSP_1EEEEEENS4_6LayoutINS5_IJNSA_ILi2EEESB_SB_EEENS5_IJSB_NSA_ILi0EEESV_EEEEENS5_IJNS4_10UnderscoreESY_SY_EEEEENS4_13SM90_TMA_LOADENS4_14ComposedLayoutINS4_7SwizzleILi2ELi4ELi3EEENS4_18smem_ptr_flag_bitsILi8EEENSS_INS5_IJNSA_ILi8EEESG_EEENS5_IJSG_SB_EEEEEEEvNS4_8identityES11_S1B_vS1C_EENS_8epilogue10collective18CollectiveEpilogueINS1E_22Sm90TmaWarpSpecializedILi2ELi2ELi16ELb0ELb0EEEJSH_NS5_IJSF_NSA_ILi32EEEEEESI_SJ_SI_SJ_NS1E_6fusion15FusionCallbacksIS1I_NS1L_17LinearCombinationISI_fSI_fLNS_15FloatRoundStyleE2EEESH_S1K_JEEES11_NS12_INS13_ILi1ELi4ELi3EEES16_NSS_INS5_IJS17_S1J_EEENS5_IJS1J_SB_EEEEEEENS4_39AutoVectorizingCopyWithAssumedAlignmentILi128EEENS4_14SM90_TMA_STOREES1V_S1X_NS4_9Copy_AtomIJNS4_17SM90_U32x4_STSM_NENS_6half_tEEEEvEEEvvEEEEvNT_6ParamsE:
[----:B------:R-:W1:Y:S01]  /*0000*/  LDC R1, c[0x0][0x28] ;  /* 0x00000a00ff017b82 */ /* 0x000e620000000800 */
[----:B------:R-:W2:Y:S07]  /*0010*/  S2R R18, SR_TID.X ;  /* 0x0000000000127919 */ /* 0x000eae0000002100 */
[----:B------:R-:W3:Y:S01]  /*0020*/  LDC.64 R4, c[0x0][0x588] ;  /* 0x00016200ff047b82 */ /* 0x000ee20000000a00 */
[----:B------:R-:W-:Y:S01]  /*0030*/  ELECT P0, URZ, PT ;  /* 0x00000000003f782f */ /* 0x000fe20003800000 */
[----:B------:R-:W-:Y:S01]  /*0040*/  BSSY B0, `(.L_x_0) ;  /* 0x0000016000007945 */ /* 0x000fe20003800000 */
[----:B--2---:R-:W-:-:S02]  /*0050*/  SHF.R.U32.HI R0, RZ, 0x5, R18 ;  /* 0x00000005ff007819 */ /* 0x004fc40000011612 */
[----:B------:R-:W-:-:S03]  /*0060*/  SHF.R.U32.HI R6, RZ, 0x7, R18 ;  /* 0x00000007ff067819 */ /* 0x000fc60000011612 */
[----:B------:R-:W2:Y:S04]  /*0070*/  SHFL.IDX PT, R3, R0, RZ, 0x1f ;  /* 0x00001fff00037589 */ /* 0x000ea800000e0000 */
[----:B------:R4:W1:Y:S01]  /*0080*/  SHFL.IDX PT, R7, R6, RZ, 0x1f ;  /* 0x00001fff06077589 */ /* 0x00086200000e0000 */
[----:B--2---:R-:W-:Y:S02]  /*0090*/  ISETP.NE.OR P0, PT, R3, RZ, !P0 ;  /* 0x000000ff0300720c */ /* 0x004fe40004705670 */
[----:B------:R-:W-:-:S11]  /*00a0*/  SHF.R.S32.HI R2, RZ, 0x1f, R3 ;  /* 0x0000001fff027819 */ /* 0x000fd60000011403 */
[----:B-1-34-:R-:W-:Y:S05]  /*00b0*/  @P0 BRA `(.L_x_1) ;  /* 0x0000000000380947 */ /* 0x01afea0003800000 */
[----:B------:R-:W-:Y:S02]  /*00c0*/  ULDC.64 UR4, c[0x0][0x198] ;  /* 0x0000660000047ab9 */ /* 0x000fe40000000a00 */
[----:B------:R-:W-:Y:S02]  /*00d0*/  UIADD3 UR6, UP0, UR4, 0xf0, URZ ;  /* 0x000000f004067890 */ /* 0x000fe4000ff1e03f */
[----:B------:R-:W-:Y:S02]  /*00e0*/  UIADD3 UR8, UP1, UR4, 0x1f0, URZ ;  /* 0x000001f004087890 */ /* 0x000fe4000ff3e03f */
[----:B------:R-:W-:Y:S02]  /*00f0*/  UIADD3 UR10, UP2, UR4, 0x3f0, URZ ;  /* 0x000003f0040a7890 */ /* 0x000fe4000ff5e03f */
[----:B------:R-:W-:Y:S02]  /*0100*/  UIADD3 UR4, UP3, UR4, 0x4f0, URZ ;  /* 0x000004f004047890 */ /* 0x000fe4000ff7e03f */
[----:B------:R-:W-:-:S02]  /*0110*/  UIADD3.X UR7, URZ, UR5, URZ, UP0, !UPT ;  /* 0x000000053f077290 */ /* 0x000fc400087fe43f */
[----:B------:R-:W-:Y:S02]  /*0120*/  UIADD3.X UR9, URZ, UR5, URZ, UP1, !UPT ;  /* 0x000000053f097290 */ /* 0x000fe40008ffe43f */
[----:B------:R-:W-:Y:S02]  /*0130*/  UIADD3.X UR11, URZ, UR5, URZ, UP2, !UPT ;  /* 0x000000053f0b7290 */ /* 0x000fe400097fe43f */
[----:B------:R-:W-:-:S03]  /*0140*/  UIADD3.X UR5, URZ, UR5, URZ, UP3, !UPT ;  /* 0x000000053f057290 */ /* 0x000fc60009ffe43f */
[----:B------:R1:W-:Y:S02]  /*0150*/  UTMACCTL.PF [UR6] ;  /* 0x00000000060079b9 */ /* 0x0003e40008040000 */
[----:B------:R1:W-:Y:S02]  /*0160*/  UTMACCTL.PF [UR8] ;  /* 0x00000000080079b9 */ /* 0x0003e40008040000 */
[----:B------:R1:W-:Y:S02]  /*0170*/  UTMACCTL.PF [UR10] ;  /* 0x000000000a0079b9 */ /* 0x0003e40008040000 */
[----:B------:R1:W-:Y:S02]  /*0180*/  UTMACCTL.PF [UR4] ;  /* 0x00000000040079b9 */ /* 0x0003e40008040000 */
[----:B-1----:R-:W-:Y:S01]  /*0190*/  NOP ;  /* 0x0000000000007918 */ /* 0x002fe20000000000 */
.L_x_1:
[----:B------:R-:W-:Y:S05]  /*01a0*/  BSYNC B0 ;  /* 0x0000000000007941 */ /* 0x000fea0003800000 */
.L_x_0:
[----:B------:R-:W-:Y:S01]  /*01b0*/  ULDC.64 UR4, c[0x0][0x590] ;  /* 0x0001640000047ab9 */ /* 0x000fe20000000a00 */
[----:B------:R-:W-:Y:S01]  /*01c0*/  LEA.HI R2, R2, R3, RZ, 0x2 ;  /* 0x0000000302027211 */ /* 0x000fe200078f10ff */
[----:B------:R-:W-:Y:S01]  /*01d0*/  ULDC.64 UR38, c[0x0][0x208] ;  /* 0x0000820000267ab9 */ /* 0x000fe20000000a00 */
[----:B------:R-:W-:Y:S01]  /*01e0*/  ISETP.NE.U32.AND P1, PT, RZ, UR4, PT ;  /* 0x00000004ff007c0c */ /* 0x000fe2000bf25070 */
[----:B------:R-:W-:Y:S01]  /*01f0*/  IMAD.MOV.U32 R8, RZ, RZ, R4 ;  /* 0x000000ffff087224 */ /* 0x000fe200078e0004 */
[----:B------:R-:W-:Y:S01]  /*0200*/  LOP3.LUT R2, R2, 0xfffffffc, RZ, 0xc0, !PT ;  /* 0xfffffffc02027812 */ /* 0x000fe200078ec0ff */
[----:B------:R-:W-:Y:S01]  /*0210*/  IMAD.MOV.U32 R9, RZ, RZ, R5 ;  /* 0x000000ffff097224 */ /* 0x000fe200078e0005 */
[----:B------:R-:W-:-:S03]  /*0220*/  ISETP.NE.AND.EX P2, PT, RZ, UR5, PT, P1 ;  /* 0x00000005ff007c0c */ /* 0x000fc6000bf45310 */
[--C-:B------:R-:W-:Y:S01]  /*0230*/  IMAD.IADD R3, R3, 0x1, -R2.reuse ;  /* 0x0000000103037824 */ /* 0x100fe200078e0a02 */
[----:B------:R-:W-:-:S09]  /*0240*/  PRMT R2, RZ, 0x7610, R2 ;  /* 0x00007610ff027816 */ /* 0x000fd20000000002 */
[----:B------:R-:W-:Y:S05]  /*0250*/  @P2 BRA `(.L_x_2) ;  /* 0x0000000000302947 */ /* 0x000fea0003800000 */
[----:B------:R-:W-:Y:S02]  /*0260*/  ULDC.64 UR6, c[0x0][0x588] ;  /* 0x0001620000067ab9 */ /* 0x000fe40000000a00 */
[----:B------:R-:W-:-:S04]  /*0270*/  ISETP.NE.U32.AND P0, PT, RZ, UR6, PT ;  /* 0x00000006ff007c0c */ /* 0x000fc8000bf05070 */
[----:B------:R-:W-:-:S13]  /*0280*/  ISETP.NE.AND.EX P0, PT, RZ, UR7, PT, P0 ;  /* 0x00000007ff007c0c */ /* 0x000fda000bf05300 */
[----:B------:R-:W-:Y:S05]  /*0290*/  @!P0 BRA `(.L_x_3) ;  /* 0x0000000000108947 */ /* 0x000fea0003800000 */
[----:B------:R-:W2:Y:S02]  /*02a0*/  LDG.E R2, desc[UR38][R8.64] ;  /* 0x0000002608027981 */ /* 0x000ea4000c1e1900 */
[----:B--2---:R-:W-:Y:S01]  /*02b0*/  FSETP.NEU.AND P3, PT, R2, RZ, PT ;  /* 0x000000ff0200720b */ /* 0x004fe20003f6d000 */
[----:B------:R-:W-:Y:S01]  /*02c0*/  IMAD.MOV.U32 R2, RZ, RZ, 0x1 ;  /* 0x00000001ff027424 */ /* 0x000fe200078e00ff */
[----:B------:R-:W-:Y:S11]  /*02d0*/  BRA `(.L_x_2) ;  /* 0x0000000000107947 */ /* 0x000ff60003800000 */
.L_x_3:
[----:B------:R-:W-:Y:S01]  /*02e0*/  ULDC UR6, c[0x0][0x580] ;  /* 0x0001600000067ab9 */ /* 0x000fe20000000800 */
[----:B------:R-:W-:Y:S01]  /*02f0*/  IMAD.MOV.U32 R2, RZ, RZ, 0x1 ;  /* 0x00000001ff027424 */ /* 0x000fe200078e00ff */
[----:B------:R-:W-:Y:S02]  /*0300*/  FSETP.NEU.AND P3, PT, RZ, UR6, PT ;  /* 0x00000006ff007c0b */ /* 0x000fe4000bf6d000 */
[----:B------:R-:W-:-:S11]  /*0310*/  CS2R R8, SRZ ;  /* 0x0000000000087805 */ /* 0x000fd6000001ff00 */
.L_x_2:
[----:B------:R-:W-:Y:S01]  /*0320*/  ISETP.NE.U32.AND P0, PT, R8, RZ, PT ;  /* 0x000000ff0800720c */ /* 0x000fe20003f05070 */
[----:B------:R-:W-:Y:S01]  /*0330*/  IMAD.MOV.U32 R6, RZ, RZ, 0x1 ;  /* 0x00000001ff067424 */ /* 0x000fe200078e00ff */
[----:B------:R-:W-:Y:S02]  /*0340*/  ISETP.NE.AND.EX P1, PT, RZ, UR5, PT, P1 ;  /* 0x00000005ff007c0c */ /* 0x000fe4000bf25310 */
[----:B------:R-:W-:-:S13]  /*0350*/  ISETP.NE.AND.EX P0, PT, R9, RZ, PT, P0 ;  /* 0x000000ff0900720c */ /* 0x000fda0003f05300 */
[----:B------:R-:W-:Y:S05]  /*0360*/  @P0 BRA P1, `(.L_x_4) ;  /* 0x0000000000300947 */ /* 0x000fea0000800000 */
[----:B------:R-:W-:Y:S02]  /*0370*/  ISETP.NE.U32.AND P1, PT, RZ, UR4, PT ;  /* 0x00000004ff007c0c */ /* 0x000fe4000bf25070 */
[----:B------:R-:W-:Y:S02]  /*0380*/  ISETP.NE.U32.AND P0, PT, R8, RZ, PT ;  /* 0x000000ff0800720c */ /* 0x000fe40003f05070 */
[----:B------:R-:W-:Y:S02]  /*0390*/  ISETP.NE.AND.EX P1, PT, RZ, UR5, PT, P1 ;  /* 0x00000005ff007c0c */ /* 0x000fe4000bf25310 */
[----:B------:R-:W-:Y:S02]  /*03a0*/  PRMT R2, R2, 0x9910, RZ ;  /* 0x0000991002027816 */ /* 0x000fe400000000ff */
[----:B------:R-:W-:Y:S02]  /*03b0*/  ISETP.NE.AND.EX P0, PT, R9, RZ, PT, P0 ;  /* 0x000000ff0900720c */ /* 0x000fe40003f05300 */
[----:B------:R-:W-:-:S02]  /*03c0*/  ISETP.NE.AND P4, PT, R2, RZ, PT ;  /* 0x000000ff0200720c */ /* 0x000fc40003f85270 */
[----:B------:R-:W-:Y:S02]  /*03d0*/  SEL R9, RZ, 0xffffffff, P3 ;  /* 0xffffffffff097807 */ /* 0x000fe40001800000 */
[----:B------:R-:W-:-:S04]  /*03e0*/  SEL R2, RZ, 0xffffffff, P0 ;  /* 0xffffffffff027807 */ /* 0x000fc80000000000 */
[----:B------:R-:W-:-:S04]  /*03f0*/  @P1 SEL R9, R2, R9, !P4 ;  /* 0x0000000902091207 */ /* 0x000fc80006000000 */
[----:B------:R-:W-:-:S04]  /*0400*/  LOP3.LUT R9, R9, 0x1, RZ, 0xc0, !PT ;  /* 0x0000000109097812 */ /* 0x000fc800078ec0ff */
[----:B------:R-:W-:-:S04]  /*0410*/  ISETP.NE.U32.AND P0, PT, R9, 0x1, PT ;  /* 0x000000010900780c */ /* 0x000fc80003f05070 */
[----:B------:R-:W-:-:S09]  /*0420*/  SEL R6, RZ, 0x1, !P0 ;  /* 0x00000001ff067807 */ /* 0x000fd20004000000 */
.L_x_4:
[----:B------:R-:W1:Y:S02]  /*0430*/  SHFL.IDX PT, R2, R0, RZ, 0x1f ;  /* 0x00001fff00027589 */ /* 0x000e6400000e0000 */
[----:B-1----:R-:W-:-:S13]  /*0440*/  ISETP.NE.AND P0, PT, R2, RZ, PT ;  /* 0x000000ff0200720c */ /* 0x002fda0003f05270 */
[----:B------:R-:W-:Y:S05]  /*0450*/  @P0 BRA `(.L_x_5) ;  /* 0x0000000000cc0947 */ /* 0x000fea0003800000 */
[----:B------:R-:W-:Y:S01]  /*0460*/  ELECT P0, URZ, PT ;  /* 0x00000000003f782f */ /* 0x000fe20003800000 */
[----:B------:R-:W-:-:S12]  /*0470*/  BSSY B0, `(.L_x_5) ;  /* 0x0000031000007945 */ /* 0x000fd80003800000 */
[----:B------:R-:W-:Y:S05]  /*0480*/  @!P0 BRA `(.L_x_6) ;  /* 0x0000000000bc8947 */ /* 0x000fea0003800000 */
[----:B------:R-:W1:Y:S01]  /*0490*/  S2UR UR8, SR_CgaCtaId ;  /* 0x00000000000879c3 */ /* 0x000e620000008800 */
[----:B------:R-:W-:Y:S01]  /*04a0*/  UMOV UR4, 0x400 ;  /* 0x0000040000047882 */ /* 0x000fe20000000000 */
[----:B------:R-:W-:Y:S01]  /*04b0*/  UMOV UR5, 0x1 ;  /* 0x0000000100057882 */ /* 0x000fe20000000000 */
[----:B------:R-:W-:Y:S02]  /*04c0*/  UMOV UR6, 0x100 ;  /* 0x0000010000067882 */ /* 0x000fe40000000000 */
[----:B------:R-:W-:-:S04]  /*04d0*/  UIADD3 UR6, -UR6, 0x100000, URZ ;  /* 0x0010000006067890 */ /* 0x000fc8000fffe13f */
[----:B------:R-:W-:Y:S02]  /*04e0*/  USHF.L.U32 UR7, UR6, 0xb, URZ ;  /* 0x0000000b06077899 */ /* 0x000fe4000800063f */
[----:B------:R-:W-:Y:S02]  /*04f0*/  USHF.L.U32 UR6, UR6, 0x1, URZ ;  /* 0x0000000106067899 */ /* 0x000fe4000800063f */
[----:B-1----:R-:W-:Y:S02]  /*0500*/  ULEA UR8, UR8, UR4, 0x18 ;  /* 0x0000000408087291 */ /* 0x002fe4000f8ec03f */
[----:B------:R-:W-:-:S04]  /*0510*/  UIADD3 UR4, -UR5, 0x100000, URZ ;  /* 0x0010000005047890 */ /* 0x000fc8000fffe13f */
[----:B------:R-:W-:Y:S02]  /*0520*/  USHF.L.U32 UR5, UR4, 0xb, URZ ;  /* 0x0000000b04057899 */ /* 0x000fe4000800063f */
[----:B------:R-:W-:Y:S01]  /*0530*/  USHF.L.U32 UR4, UR4, 0x1, URZ ;  /* 0x0000000104047899 */ /* 0x000fe2000800063f */
[----:B------:R-:W1:Y:S11]  /*0540*/  FENCE.VIEW.ASYNC.S ;  /* 0x00000000000073c6 */ /* 0x000e760000000000 */
[----:B-1----:R1:W2:Y:S01]  /*0550*/  SYNCS.EXCH.64 URZ, [UR8], UR4 ;  /* 0x00000004083f75b2 */ /* 0x0022a20008000100 */
[----:B------:R1:W3:Y:S01]  /*0560*/  SYNCS.EXCH.64 URZ, [UR8+0x88], UR6 ;  /* 0x00008806083f75b2 */ /* 0x0002e20008000100 */
[----:B------:R1:W4:Y:S01]  /*0570*/  SYNCS.EXCH.64 URZ, [UR8+0x8], UR4 ;  /* 0x00000804083f75b2 */ /* 0x0003220008000100 */
[----:B------:R1:W1:Y:S01]  /*0580*/  SYNCS.EXCH.64 URZ, [UR8+0x90], UR6 ;  /* 0x00009006083f75b2 */ /* 0x0002620008000100 */
        /* <DEDUP_REMOVED lines=30> */
[----:B--234-:R-:W-:Y:S01]  /*0770*/  NOP ;  /* 0x0000000000007918 */ /* 0x01cfe20000000000 */
.L_x_6:
[----:B-1----:R-:W-:Y:S05]  /*0780*/  BSYNC B0 ;  /* 0x0000000000007941 */ /* 0x002fea0003800000 */
.L_x_5:
[----:B------:R-:W1:Y:S01]  /*0790*/  SHFL.IDX PT, R8, R0, RZ, 0x1f ;  /* 0x00001fff00087589 */ /* 0x000e6200000e0000 */
[----:B------:R-:W2:Y:S01]  /*07a0*/  LDC R2, c[0x0][0x904] ;  /* 0x00024100ff027b82 */ /* 0x000ea20000000800 */
[----:B------:R-:W-:Y:S01]  /*07b0*/  NOP ;  /* 0x0000000000007918 */ /* 0x000fe20000000000 */
[----:B-1----:R-:W-:-:S13]  /*07c0*/  ISETP.NE.AND P0, PT, R8, RZ, PT ;  /* 0x000000ff0800720c */ /* 0x002fda0003f05270 */
[----:B------:R-:W-:Y:S05]  /*07d0*/  @P0 BRA `(.L_x_7) ;  /* 0x0000000000480947 */ /* 0x000fea0003800000 */
[----:B------:R-:W1:Y:S01]  /*07e0*/  S2UR UR5, SR_CgaCtaId ;  /* 0x00000000000579c3 */ /* 0x000e620000008800 */
[----:B------:R-:W-:Y:S01]  /*07f0*/  UMOV UR4, 0x400 ;  /* 0x0000040000047882 */ /* 0x000fe20000000000 */
[----:B------:R-:W-:Y:S01]  /*0800*/  UMOV UR6, 0x20 ;  /* 0x0000002000067882 */ /* 0x000fe20000000000 */
[----:B------:R-:W-:Y:S01]  /*0810*/  UMOV UR7, 0x100 ;  /* 0x0000010000077882 */ /* 0x000fe20000000000 */
[----:B------:R-:W-:Y:S01]  /*0820*/  ELECT P0, URZ, PT ;  /* 0x00000000003f782f */ /* 0x000fe20003800000 */
[----:B-1----:R-:W-:Y:S02]  /*0830*/  ULEA UR8, UR5, UR4, 0x18 ;  /* 0x0000000405087291 */ /* 0x002fe4000f8ec03f */
[----:B------:R-:W-:-:S04]  /*0840*/  UIADD3 UR4, -UR6, 0x100000, URZ ;  /* 0x0010000006047890 */ /* 0x000fc8000fffe13f */
[----:B------:R-:W-:Y:S02]  /*0850*/  USHF.L.U32 UR5, UR4, 0xb, URZ ;  /* 0x0000000b04057899 */ /* 0x000fe4000800063f */
[----:B------:R-:W-:Y:S02]  /*0860*/  USHF.L.U32 UR4, UR4, 0x1, URZ ;  /* 0x0000000104047899 */ /* 0x000fe4000800063f */
[----:B------:R-:W-:-:S04]  /*0870*/  UIADD3 UR6, -UR7, 0x100000, URZ ;  /* 0x0010000007067890 */ /* 0x000fc8000fffe13f */
[----:B------:R-:W-:Y:S02]  /*0880*/  USHF.L.U32 UR7, UR6, 0xb, URZ ;  /* 0x0000000b06077899 */ /* 0x000fe4000800063f */
[----:B------:R-:W-:Y:S01]  /*0890*/  USHF.L.U32 UR6, UR6, 0x1, URZ ;  /* 0x0000000106067899 */ /* 0x000fe2000800063f */
[----:B------:R-:W1:Y:S03]  /*08a0*/  FENCE.VIEW.ASYNC.S ;  /* 0x00000000000073c6 */ /* 0x000e660000000000 */
[----:B-1----:R1:W3:Y:S08]  /*08b0*/  SYNCS.EXCH.64 URZ, [UR8+0x110], UR4 ;  /* 0x00011004083f75b2 */ /* 0x0022f00008000100 */
[----:B------:R1:W4:Y:S01]  /*08c0*/  SYNCS.EXCH.64 URZ, [UR8+0x120], UR6 ;  /* 0x00012006083f75b2 */ /* 0x0003220008000100 */
[----:B------:R1:W1:Y:S01]  /*08d0*/  SYNCS.EXCH.64 URZ, [UR8+0x118], UR4 ;  /* 0x00011804083f75b2 */ /* 0x0002620008000100 */
[----:B------:R1:W1:Y:S01]  /*08e0*/  SYNCS.EXCH.64 URZ, [UR8+0x128], UR6 ;  /* 0x00012806083f75b2 */ /* 0x0002620008000100 */
[----:B------:R-:W-:Y:S01]  /*08f0*/  NOP ;  /* 0x0000000000007918 */ /* 0x000fe20000000000 */
.L_x_7:
[----:B------:R-:W5:Y:S01]  /*0900*/  SHFL.IDX PT, R0, R0, RZ, 0x1f ;  /* 0x00001fff00007589 */ /* 0x000f6200000e0000 */
[----:B--2---:R-:W-:Y:S02]  /*0910*/  ISETP.NE.AND P6, PT, R2, 0x1, PT ;  /* 0x000000010200780c */ /* 0x004fe40003fc5270 */
[----:B------:R-:W-:Y:S01]  /*0920*/  ELECT P0, URZ, PT ;  /* 0x00000000003f782f */ /* 0x000fe20003800000 */
[----:B------:R-:W2:Y:S01]  /*0930*/  S2UR UR42, SR_CgaCtaId ;  /* 0x00000000002a79c3 */ /* 0x000ea20000008800 */
[----:B------:R-:W3:Y:S01]  /*0940*/  S2R R12, SR_CTAID.Y ;  /* 0x00000000000c7919 */ /* 0x000ee20000002600 */
[----:B-1----:R-:W-:Y:S01]  /*0950*/  UMOV UR4, 0x20 ;  /* 0x0000002000047882 */ /* 0x002fe20000000000 */
[----:B------:R-:W-:Y:S01]  /*0960*/  ISETP.NE.AND P3, PT, R3, RZ, PT ;  /* 0x000000ff0300720c */ /* 0x000fe20003f65270 */
[----:B------:R-:W-:Y:S01]  /*0970*/  NOP ;  /* 0x0000000000007918 */ /* 0x000fe20000000000 */
[----:B------:R-:W1:Y:S01]  /*0980*/  S2R R8, SR_CTAID.X ;  /* 0x0000000000087919 */ /* 0x000e620000002500 */
[----:B------:R-:W-:Y:S01]  /*0990*/  ISETP.NE.AND P4, PT, R7, RZ, PT ;  /* 0x000000ff0700720c */ /* 0x000fe20003f85270 */
[----:B------:R-:W-:Y:S01]  /*09a0*/  UMOV UR41, 0x1 ;  /* 0x0000000100297882 */ /* 0x000fe20000000000 */
[----:B------:R-:W-:-:S02]  /*09b0*/  P2R R9, PR, RZ, 0x40 ;  /* 0x00000040ff097803 */ /* 0x000fc40000000000 */
[----:B------:R-:W1:Y:S01]  /*09c0*/  @P6 LDC R17, c[0x0][0x10] ;  /* 0x00000400ff116b82 */ /* 0x000e620000000800 */
[----:B------:R-:W-:Y:S02]  /*09d0*/  @P6 IMAD.MOV.U32 R11, RZ, RZ, RZ ;  /* 0x000000ffff0b6224 */ /* 0x000fe400078e00ff */
[----:B------:R-:W-:-:S05]  /*09e0*/  @P6 IMAD.MOV.U32 R9, RZ, RZ, RZ ;  /* 0x000000ffff096224 */ /* 0x000fca00078e00ff */
[----:B------:R-:W4:Y:S01]  /*09f0*/  @!P6 LDC R13, c[0x0][0xc] ;  /* 0x00000300ff0deb82 */ /* 0x000f220000000800 */
[----:B-----5:R-:W-:Y:S02]  /*0a00*/  ISETP.NE.OR P1, PT, R0, RZ, !P0 ;  /* 0x000000ff0000720c */ /* 0x020fe40004725670 */
[----:B------:R-:W-:-:S04]  /*0a10*/  ISETP.EQ.OR P0, PT, R3, 0x3, !P3 ;  /* 0x000000030300780c */ /* 0x000fc80005f02670 */
[C---:B------:R-:W-:Y:S01]  /*0a20*/  ISETP.EQ.AND P0, PT, R7.reuse, RZ, P0 ;  /* 0x000000ff0700720c */ /* 0x040fe20000702270 */
[----:B------:R-:W-:-:S03]  /*0a30*/  VIADD R7, R7, 0xffffffff ;  /* 0xffffffff07077836 */ /* 0x000fc60000000000 */
[----:B------:R-:W-:Y:S01]  /*0a40*/  SEL R19, RZ, 0x1, !P0 ;  /* 0x00000001ff137807 */ /* 0x000fe20004000000 */
[----:B---3--:R-:W-:Y:S02]  /*0a50*/  @P6 IMAD.MOV.U32 R10, RZ, RZ, R12 ;  /* 0x000000ffff0a6224 */ /* 0x008fe400078e000c */
[----:B------:R-:W-:Y:S01]  /*0a60*/  VOTEU.ALL UP0, P1 ;  /* 0x00000000003f7886 */ /* 0x000fe20000800000 */
[----:B------:R-:W-:Y:S01]  /*0a70*/  VOTEU.ALL UP1, P1 ;  /* 0x00000000003f7886 */ /* 0x000fe20000820000 */
[----:B------:R-:W-:Y:S01]  /*0a80*/  ISETP.GE.U32.AND P5, PT, R7, 0x2, PT ;  /* 0x000000020700780c */ /* 0x000fe20003fa6070 */
[----:B-1----:R-:W-:Y:S02]  /*0a90*/  @P6 IMAD.WIDE.U32 R16, R8, R17, R10 ;  /* 0x0000001108106225 */ /* 0x002fe400078e000a */
[----:B------:R-:W-:Y:S01]  /*0aa0*/  @!UP0 UMOV UR6, 0x400 ;  /* 0x0000040000068882 */ /* 0x000fe20000000000 */
[----:B------:R-:W-:-:S04]  /*0ab0*/  @!UP0 UIADD3 UR4, -UR4, 0x100000, URZ ;  /* 0x0010000004048890 */ /* 0x000fc8000fffe13f */
[----:B------:R-:W-:Y:S02]  /*0ac0*/  @!UP0 USHF.L.U32 UR5, UR4, 0xb, URZ ;  /* 0x0000000b04058899 */ /* 0x000fe4000800063f */
[----:B------:R-:W-:Y:S01]  /*0ad0*/  @!UP0 USHF.L.U32 UR4, UR4, 0x1, URZ ;  /* 0x0000000104048899 */ /* 0x000fe2000800063f */
[----:B------:R-:W-:Y:S01]  /*0ae0*/  @P6 IMAD.IADD R17, R17, 0x1, R9 ;  /* 0x0000000111116824 */ /* 0x000fe200078e0209 */
[----:B--2---:R-:W-:Y:S01]  /*0af0*/  @!UP0 ULEA UR8, UR42, UR6, 0x18 ;  /* 0x000000062a088291 */ /* 0x004fe2000f8ec03f */
[----:B------:R-:W-:Y:S01]  /*0b00*/  @!P6 IMAD.MOV.U32 R10, RZ, RZ, R12 ;  /* 0x000000ffff0ae224 */ /* 0x000fe200078e000c */
[----:B------:R-:W-:Y:S01]  /*0b10*/  VOTEU.ALL UP0, P1 ;  /* 0x00000000003f7886 */ /* 0x000fe20000800000 */
[----:B------:R-:W-:Y:S01]  /*0b20*/  ULDC UR6, c[0x0][0xc] ;  /* 0x0000030000067ab9 */ /* 0x000fe20000000800 */
[----:B------:R-:W-:Y:S01]  /*0b30*/  ULDC UR7, c[0x0][0x10] ;  /* 0x0000040000077ab9 */ /* 0x000fe20000000800 */
[----:B------:R-:W-:Y:S01]  /*0b40*/  ISETP.EQ.AND P1, PT, R3, 0x2, !P4 ;  /* 0x000000020300780c */ /* 0x000fe20006722270 */
[----:B------:R-:W-:Y:S01]  /*0b50*/  IMAD.MOV.U32 R9, RZ, RZ, RZ ;  /* 0x000000ffff097224 */ /* 0x000fe200078e00ff */
[----:B------:R-:W-:-:S02]  /*0b60*/  SEL R19, R19, 0x2, P5 ;  /* 0x0000000213137807 */ /* 0x000fc40002800000 */
[----:B------:R-:W-:Y:S01]  /*0b70*/  SEL R0, RZ, 0x1, !P1 ;  /* 0x00000001ff007807 */ /* 0x000fe20004800000 */
[----:B----4-:R-:W-:Y:S01]  /*0b80*/  @!P6 IMAD.WIDE.U32 R12, R13, R10, R8 ;  /* 0x0000000a0d0ce225 */ /* 0x010fe200078e0008 */
[----:B------:R-:W1:Y:S02]  /*0b90*/  FENCE.VIEW.ASYNC.S ;  /* 0x00000000000073c6 */ /* 0x000e640000000000 */
[----:B-1----:R-:W1:Y:S01]  /*0ba0*/  @!UP0 SYNCS.EXCH.64 URZ, [UR8+0x130], UR4 ;  /* 0x00013004083f85b2 */ /* 0x002e620008000100 */
[----:B------:R-:W-:Y:S01]  /*0bb0*/  SEL R0, R0, 0x2, P5 ;  /* 0x0000000200007807 */ /* 0x000fe20002800000 */
[----:B------:R-:W-:Y:S02]  /*0bc0*/  @!P6 IMAD.MOV.U32 R16, RZ, RZ, R12 ;  /* 0x000000ffff10e224 */ /* 0x000fe400078e000c */
[----:B------:R-:W-:Y:S01]  /*0bd0*/  @!P6 IMAD.MOV.U32 R17, RZ, RZ, R13 ;  /* 0x000000ffff11e224 */ /* 0x000fe200078e000d */
[----:B------:R2:W1:Y:S01]  /*0be0*/  @!UP1 SYNCS.EXCH.64 URZ, [UR8+0x138], UR4 ;  /* 0x00013804083f95b2 */ /* 0x0004620008000100 */
[----:B------:R-:W-:Y:S01]  /*0bf0*/  NOP ;  /* 0x0000000000007918 */ /* 0x000fe20000000000 */
[----:B--2---:R-:W-:-:S03]  /*0c00*/  UIMAD.WIDE.U32 UR4, UR6, UR7, URZ ;  /* 0x00000007060472a5 */ /* 0x004fc6000f8e003f */
[----:B------:R-:W-:Y:S02]  /*0c10*/  ULDC UR6, c[0x0][0x14] ;  /* 0x0000050000067ab9 */ /* 0x000fe40000000800 */
[----:B------:R-:W-:Y:S02]  /*0c20*/  UIMAD.WIDE.U32 UR36, UR4, UR6, URZ ;  /* 0x00000006042472a5 */ /* 0x000fe4000f8e003f */
[----:B------:R-:W-:-:S04]  /*0c30*/  UIMAD UR40, UR5, UR6, URZ ;  /* 0x00000006052872a4 */ /* 0x000fc8000f8e023f */
[----:B------:R-:W-:Y:S01]  /*0c40*/  UIADD3 UR40, UR37, UR40, URZ ;  /* 0x0000002825287290 */ /* 0x000fe2000fffe03f */
[----:B-1----:R-:W-:Y:S06]  /*0c50*/  BAR.SYNC.DEFER_BLOCKING 0x0 ;  /* 0x0000000000007b1d */ /* 0x002fec0000010000 */
[----:B------:R-:W-:Y:S05]  /*0c60*/  @!P4 BRA `(.L_x_8) ;  /* 0x0000003c0050c947 */ /* 0x000fea0003800000 */
[----:B------:R-:W-:-:S13]  /*0c70*/  ISETP.GT.U32.AND P0, PT, R7, 0x1, PT ;  /* 0x000000010700780c */ /* 0x000fda0003f04070 */
[----:B------:R-:W-:Y:S05]  /*0c80*/  @P0 EXIT ;  /* 0x000000000000094d */ /* 0x000fea0003800000 */
[----:B------:R-:W-:Y:S01]  /*0c90*/  ULDC.64 UR4, c[0x0][0x8f8] ;  /* 0x00023e0000047ab9 */ /* 0x000fe20000000a00 */
[----:B------:R-:W-:Y:S01]  /*0ca0*/  UMOV UR47, 0xffffffff ;  /* 0xffffffff002f7882 */ /* 0x000fe20000000000 */
[----:B------:R-:W-:Y:S01]  /*0cb0*/  ISETP.GE.U32.AND P0, PT, R16, UR4, PT ;  /* 0x0000000410007c0c */ /* 0x000fe2000bf06070 */
[----:B------:R-:W-:Y:S01]  /*0cc0*/  IMAD.MOV.U32 R3, RZ, RZ, -0x1 ;  /* 0xffffffffff037424 */ /* 0x000fe200078e00ff */
[----:B------:R-:W-:Y:S01]  /*0cd0*/  PRMT R22, RZ, 0x7610, R22 ;  /* 0x00007610ff167816 */ /* 0x000fe20000000016 */
[----:B------:R-:W-:Y:S01]  /*0ce0*/  IMAD.MOV.U32 R11, RZ, RZ, -0x1 ;  /* 0xffffffffff0b7424 */ /* 0x000fe200078e00ff */
[----:B------:R-:W-:Y:S02]  /*0cf0*/  ISETP.GE.U32.AND.EX P0, PT, R17, UR5, PT, P0 ;  /* 0x0000000511007c0c */ /* 0x000fe4000bf06100 */
[----:B------:R-:W-:-:S11]  /*0d00*/  PRMT R6, RZ, 0x7610, R6 ;  /* 0x00007610ff067816 */ /* 0x000fd60000000006 */
[----:B------:R-:W-:Y:S05]  /*0d10*/  @P0 BRA `(.L_x_9) ;  /* 0x0000000400580947 */ /* 0x000fea0003800000 */
[----:B------:R-:W1:Y:S01]  /*0d20*/  LDC.64 R14, c[0x0][0x8d0] ;  /* 0x00023400ff0e7b82 */ /* 0x000e620000000a00 */
[----:B------:R-:W-:Y:S02]  /*0d30*/  IMAD.MOV.U32 R4, RZ, RZ, R16 ;  /* 0x000000ffff047224 */ /* 0x000fe400078e0010 */
[----:B------:R-:W-:-:S05]  /*0d40*/  IMAD.MOV.U32 R5, RZ, RZ, R17 ;  /* 0x000000ffff057224 */ /* 0x000fca00078e0011 */
[----:B------:R-:W2:Y:S08]  /*0d50*/  LDC R20, c[0x0][0x8d8] ;  /* 0x00023600ff147b82 */ /* 0x000eb00000000800 */
[----:B------:R-:W3:Y:S01]  /*0d60*/  LDC.64 R24, c[0x0][0x8c8] ;  /* 0x00023200ff187b82 */ /* 0x000ee20000000a00 */
[----:B-1----:R-:W-:-:S04]  /*0d70*/  ISETP.NE.U32.AND P0, PT, R14, RZ, PT ;  /* 0x000000ff0e00720c */ /* 0x002fc80003f05070 */
[----:B------:R-:W-:-:S13]  /*0d80*/  ISETP.NE.AND.EX P0, PT, R15, RZ, PT, P0 ;  /* 0x000000ff0f00720c */ /* 0x000fda0003f05300 */
[----:B--23--:R-:W-:Y:S05]  /*0d90*/  @!P0 BRA `(.L_x_10) ;  /* 0x0000000000288947 */ /* 0x00cfea0003800000 */
[----:B------:R-:W1:Y:S02]  /*0da0*/  LDC R3, c[0x0][0x8dc] ;  /* 0x00023700ff037b82 */ /* 0x000e640000000800 */
[----:B-1----:R-:W-:-:S05]  /*0db0*/  IADD3 R3, P0, R16, R3, RZ ;  /* 0x0000000310037210 */ /* 0x002fca0007f1e0ff */
[----:B------:R-:W-:-:S04]  /*0dc0*/  IMAD.X R11, RZ, RZ, R17, P0 ;  /* 0x000000ffff0b7224 */ /* 0x000fc800000e0611 */
[----:B------:R-:W-:-:S04]  /*0dd0*/  IMAD.WIDE.U32 R4, R11, R14, RZ ;  /* 0x0000000e0b047225 */ /* 0x000fc800078e00ff */
[----:B------:R-:W-:-:S04]  /*0de0*/  IMAD.WIDE.U32 R6, P0, R3, R15, R4 ;  /* 0x0000000f03067225 */ /* 0x000fc80007800004 */
[----:B------:R-:W-:-:S04]  /*0df0*/  IMAD.WIDE.U32 R4, R3, R14, RZ ;  /* 0x0000000e03047225 */ /* 0x000fc800078e00ff */
[----:B------:R-:W-:Y:S01]  /*0e00*/  IMAD.X R13, RZ, RZ, RZ, P0 ;  /* 0x000000ffff0d7224 */ /* 0x000fe200000e06ff */
[----:B------:R-:W-:Y:S01]  /*0e10*/  IADD3 RZ, P0, R5, R6, RZ ;  /* 0x0000000605ff7210 */ /* 0x000fe20007f1e0ff */
[----:B------:R-:W-:-:S04]  /*0e20*/  IMAD.MOV.U32 R12, RZ, RZ, R7 ;  /* 0x000000ffff0c7224 */ /* 0x000fc800078e0007 */
[----:B------:R-:W-:-:S08]  /*0e30*/  IMAD.WIDE.U32.X R4, R11, R15, R12, P0 ;  /* 0x0000000f0b047225 */ /* 0x000fd000000e040c */
.L_x_10:
[-CC-:B------:R-:W-:Y:S01]  /*0e40*/  SHF.R.U64 R29, R4, R20.reuse, R5.reuse ;  /* 0x00000014041d7219 */ /* 0x180fe20000001205 */
[----:B------:R-:W1:Y:S01]  /*0e50*/  LDC.64 R26, c[0x0][0x8e8] ;  /* 0x00023a00ff1a7b82 */ /* 0x000e620000000a00 */
[----:B------:R-:W-:Y:S01]  /*0e60*/  SHF.R.U32.HI R3, RZ, R20, R5 ;  /* 0x00000014ff037219 */ /* 0x000fe20000011605 */
[----:B------:R-:W-:Y:S01]  /*0e70*/  ULDC UR4, c[0x0][0x150] ;  /* 0x0000540000047ab9 */ /* 0x000fe20000000800 */
[----:B------:R-:W-:Y:S01]  /*0e80*/  IADD3 R7, P0, RZ, -R29, RZ ;  /* 0x8000001dff077210 */ /* 0x000fe20007f1e0ff */
[----:B------:R-:W-:-:S04]  /*0e90*/  IMAD.MOV.U32 R11, RZ, RZ, -0x1 ;  /* 0xffffffffff0b7424 */ /* 0x000fc800078e00ff */
[----:B------:R-:W2:Y:S01]  /*0ea0*/  LDC R12, c[0x0][0x8c0] ;  /* 0x00023000ff0c7b82 */ /* 0x000ea20000000800 */
[----:B------:R-:W-:Y:S02]  /*0eb0*/  IMAD.X R3, RZ, RZ, ~R3, P0 ;  /* 0x000000ffff037224 */ /* 0x000fe400000e0e03 */
[----:B------:R-:W-:-:S04]  /*0ec0*/  IMAD.WIDE.U32 R4, R7, R24, R16 ;  /* 0x0000001807047225 */ /* 0x000fc800078e0010 */
[----:B------:R-:W-:Y:S01]  /*0ed0*/  IMAD R6, R3, R24, RZ ;  /* 0x0000001803067224 */ /* 0x000fe200078e02ff */
[----:B------:R-:W3:Y:S01]  /*0ee0*/  LDC R20, c[0x0][0x8b0] ;  /* 0x00022c00ff147b82 */ /* 0x000ee20000000800 */
[----:B------:R-:W-:Y:S02]  /*0ef0*/  I2FP.F32.U32 R3, R8 ;  /* 0x0000000800037245 */ /* 0x000fe40000201000 */
[----:B------:R-:W-:-:S03]  /*0f00*/  IMAD R7, R7, R25, R6 ;  /* 0x0000001907077224 */ /* 0x000fc600078e0206 */
[----:B------:R-:W-:Y:S01]  /*0f10*/  FMUL R3, R3, UR4 ;  /* 0x0000000403037c20 */ /* 0x000fe20008400000 */
[----:B------:R-:W-:Y:S01]  /*0f20*/  IMAD.IADD R7, R5, 0x1, R7 ;  /* 0x0000000105077824 */ /* 0x000fe200078e0207 */
[----:B------:R-:W4:Y:S01]  /*0f30*/  LDC R13, c[0x0][0x148] ;  /* 0x00005200ff0d7b82 */ /* 0x000f220000000800 */
[----:B-1----:R-:W-:Y:S01]  /*0f40*/  ISETP.NE.U32.AND P0, PT, R26, RZ, PT ;  /* 0x000000ff1a00720c */ /* 0x002fe20003f05070 */
[----:B------:R-:W-:Y:S02]  /*0f50*/  ULDC UR4, c[0x0][0x154] ;  /* 0x0000550000047ab9 */ /* 0x000fe40000000800 */
[----:B------:R-:W1:Y:S01]  /*0f60*/  F2I.U32.TRUNC.NTZ R3, R3 ;  /* 0x0000000300037305 */ /* 0x000e62000020f000 */
[----:B------:R-:W-:-:S03]  /*0f70*/  ISETP.NE.AND.EX P0, PT, R27, RZ, PT, P0 ;  /* 0x000000ff1b00720c */ /* 0x000fc60003f05300 */
[----:B------:R-:W5:Y:S01]  /*0f80*/  LDC R5, c[0x0][0x144] ;  /* 0x00005100ff057b82 */ /* 0x000f620000000800 */
[--C-:B--2---:R-:W-:Y:S02]  /*0f90*/  SHF.R.U64 R14, R4, R12, R7.reuse ;  /* 0x0000000c040e7219 */ /* 0x104fe40000001207 */
[----:B------:R-:W-:Y:S02]  /*0fa0*/  I2FP.F32.U32 R4, R10 ;  /* 0x0000000a00047245 */ /* 0x000fe40000201000 */
[----:B------:R-:W-:-:S03]  /*0fb0*/  SHF.R.U32.HI R7, RZ, R12, R7 ;  /* 0x0000000cff077219 */ /* 0x000fc60000011607 */
[----:B------:R-:W2:Y:S01]  /*0fc0*/  LDC R21, c[0x0][0x8a8] ;  /* 0x00022a00ff157b82 */ /* 0x000ea20000000800 */
[-CC-:B---3--:R-:W-:Y:S01]  /*0fd0*/  SHF.R.U64 R28, R14, R20.reuse, R7.reuse ;  /* 0x000000140e1c7219 */ /* 0x188fe20000001207 */
[----:B------:R-:W-:Y:S01]  /*0fe0*/  FMUL R4, R4, UR4 ;  /* 0x0000000404047c20 */ /* 0x000fe20008400000 */
[----:B------:R-:W-:Y:S01]  /*0ff0*/  SHF.R.U32.HI R6, RZ, R20, R7 ;  /* 0x00000014ff067219 */ /* 0x000fe20000011607 */
[----:B------:R-:W-:Y:S01]  /*1000*/  ULDC UR4, c[0x0][0x900] ;  /* 0x0002400000047ab9 */ /* 0x000fe20000000800 */
[----:B-1----:R-:W-:Y:S01]  /*1010*/  IMAD.MOV R3, RZ, RZ, -R3 ;  /* 0x000000ffff037224 */ /* 0x002fe200078e0a03 */
[----:B------:R-:W-:Y:S01]  /*1020*/  SHF.L.U32 R11, R11, UR4, RZ ;  /* 0x000000040b0b7c19 */ /* 0x000fe200080006ff */
[----:B------:R1:W3:Y:S01]  /*1030*/  F2I.U32.TRUNC.NTZ R12, R4 ;  /* 0x00000004000c7305 */ /* 0x0002e2000020f000 */
[----:B------:R-:W2:Y:S01]  /*1040*/  LDC R23, c[0x0][0x8f0] ;  /* 0x00023c00ff177b82 */ /* 0x000ea20000000800 */
[--C-:B------:R-:W-:Y:S02]  /*1050*/  SHF.R.U64 R20, R28, UR4, R6.reuse ;  /* 0x000000041c147c19 */ /* 0x100fe40008001206 */
[----:B------:R-:W-:-:S05]  /*1060*/  SHF.R.U32.HI R6, RZ, UR4, R6 ;  /* 0x00000004ff067c19 */ /* 0x000fca0008011606 */
[----:B------:R-:W2:Y:S01]  /*1070*/  LDC R24, c[0x0][0x8e0] ;  /* 0x00023800ff187b82 */ /* 0x000ea20000000800 */
[----:B-----5:R-:W-:Y:S02]  /*1080*/  IMAD R3, R5, R3, R8 ;  /* 0x0000000305037224 */ /* 0x020fe400078e0208 */
[----:B-1----:R-:W-:Y:S02]  /*1090*/  IMAD.MOV.U32 R4, RZ, RZ, R20 ;  /* 0x000000ffff047224 */ /* 0x002fe400078e0014 */
[----:B------:R-:W-:-:S03]  /*10a0*/  IMAD.MOV.U32 R5, RZ, RZ, R6 ;  /* 0x000000ffff057224 */ /* 0x000fc600078e0006 */
[----:B------:R-:W1:Y:S01]  /*10b0*/  LDC R25, c[0x0][0x8b8] ;  /* 0x00022e00ff197b82 */ /* 0x000e620000000800 */
[----:B---34-:R-:W-:Y:S05]  /*10c0*/  @!P0 BRA `(.L_x_11) ;  /* 0x0000000000288947 */ /* 0x018fea0003800000 */
[----:B------:R-:W3:Y:S02]  /*10d0*/  LDC R9, c[0x0][0x8f4] ;  /* 0x00023d00ff097b82 */ /* 0x000ee40000000800 */
[----:B---3--:R-:W-:-:S05]  /*10e0*/  IADD3 R9, P0, R20, R9, RZ ;  /* 0x0000000914097210 */ /* 0x008fca0007f1e0ff */
        /* <DEDUP_REMOVED lines=8> */
.L_x_11:
[----:B------:R-:W-:Y:S01]  /*1170*/  LOP3.LUT R11, RZ, R11, RZ, 0x33, !PT ;  /* 0x0000000bff0b7212 */ /* 0x000fe200078e33ff */
[----:B------:R-:W-:Y:S01]  /*1180*/  USHF.L.U32 UR4, UR41, UR4, URZ ;  /* 0x0000000429047299 */ /* 0x000fe2000800063f */
[----:B--2---:R-:W-:Y:S01]  /*1190*/  SHF.R.U64 R4, R4, R23, R5 ;  /* 0x0000001704047219 */ /* 0x004fe20000001205 */
[----:B------:R-:W-:Y:S01]  /*11a0*/  VIADD R5, R21, 0xffffffff ;  /* 0xffffffff15057836 */ /* 0x000fe20000000000 */
[----:B------:R-:W-:Y:S01]  /*11b0*/  LOP3.LUT R11, R28, R11, RZ, 0xc0, !PT ;  /* 0x0000000b1c0b7212 */ /* 0x000fe200078ec0ff */
[----:B------:R-:W-:Y:S01]  /*11c0*/  IMAD.MOV R12, RZ, RZ, -R12 ;  /* 0x000000ffff0c7224 */ /* 0x000fe200078e0a0c */
[----:B------:R-:W-:Y:S01]  /*11d0*/  R2UR UR47, R29 ;  /* 0x000000001d2f72ca */ /* 0x000fe200000e0000 */
[----:B------:R-:W-:Y:S01]  /*11e0*/  IMAD.MOV R7, RZ, RZ, -R4 ;  /* 0x000000ffff077224 */ /* 0x000fe200078e0a04 */
[----:B------:R-:W-:Y:S01]  /*11f0*/  LOP3.LUT R5, R14, R5, RZ, 0xc0, !PT ;  /* 0x000000050e057212 */ /* 0x000fe200078ec0ff */
[----:B------:R-:W-:Y:S02]  /*1200*/  IMAD R6, R4, UR4, R11 ;  /* 0x0000000404067c24 */ /* 0x000fe4000f8e020b */
[----:B------:R-:W-:-:S02]  /*1210*/  @P6 IMAD R3, R13, R12, R10 ;  /* 0x0000000c0d036224 */ /* 0x000fc400078e020a */
[----:B------:R-:W-:Y:S02]  /*1220*/  IMAD R4, R7, R24, R20 ;  /* 0x0000001807047224 */ /* 0x000fe400078e0214 */
[----:B-1----:R-:W-:Y:S02]  /*1230*/  IMAD R3, R6, R25, R3 ;  /* 0x0000001906037224 */ /* 0x002fe400078e0203 */
[----:B------:R-:W-:Y:S02]  /*1240*/  IMAD R4, R4, R21, R5 ;  /* 0x0000001504047224 */ /* 0x000fe400078e0205 */
[----:B------:R-:W-:-:S03]  /*1250*/  IMAD.MOV.U32 R6, RZ, RZ, 0x1 ;  /* 0x00000001ff067424 */ /* 0x000fc600078e00ff */
[----:B------:R-:W-:Y:S02]  /*1260*/  SEL R11, R4, R3, !P6 ;  /* 0x00000003040b7207 */ /* 0x000fe40007000000 */
[----:B------:R-:W-:-:S07]  /*1270*/  SEL R3, R3, R4, !P6 ;  /* 0x0000000403037207 */ /* 0x000fce0007000000 */
.L_x_9:
[----:B------:R-:W-:-:S08]  /*1280*/  NOP ;  /* 0x0000000000007918 */ /* 0x000fd00000000000 */
[----:B------:R-:W1:Y:S02]  /*1290*/  USETMAXREG.TRY_ALLOC.CTAPOOL UP0, 0xe8 ;  /* 0x000000e8000079c8 */ /* 0x000e640008000600 */
[----:B-1----:R-:W-:-:S13]  /*12a0*/  PLOP3.LUT P0, PT, PT, PT, UP0, 0x80, 0x0 ;  /* 0x000000000000781c */ /* 0x002fda0003f0f008 */
[----:B------:R-:W-:Y:S05]  /*12b0*/  @!P0 BRA `(.L_x_9) ;  /* 0xfffffffc00f08947 */ /* 0x000fea000383ffff */
[----:B------:R-:W-:Y:S02]  /*12c0*/  ULDC.64 UR4, c[0x0][0x590] ;  /* 0x0001640000047ab9 */ /* 0x000fe40000000a00 */
[----:B------:R-:W-:-:S04]  /*12d0*/  ISETP.NE.U32.AND P0, PT, RZ, UR4, PT ;  /* 0x00000004ff007c0c */ /* 0x000fc8000bf05070 */
[----:B------:R-:W-:-:S13]  /*12e0*/  ISETP.NE.AND.EX P0, PT, RZ, UR5, PT, P0 ;  /* 0x00000005ff007c0c */ /* 0x000fda000bf05300 */
[----:B------:R-:W-:Y:S05]  /*12f0*/  @P0 BRA `(.L_x_12) ;  /* 0x00000000002c0947 */ /* 0x000fea0003800000 */
[----:B------:R-:W-:Y:S02]  /*1300*/  ULDC.64 UR4, c[0x0][0x588] ;  /* 0x0001620000047ab9 */ /* 0x000fe40000000a00 */
[----:B------:R-:W-:-:S04]  /*1310*/  ISETP.NE.U32.AND P0, PT, RZ, UR4, PT ;  /* 0x00000004ff007c0c */ /* 0x000fc8000bf05070 */
[----:B------:R-:W-:-:S13]  /*1320*/  ISETP.NE.AND.EX P0, PT, RZ, UR5, PT, P0 ;  /* 0x00000005ff007c0c */ /* 0x000fda000bf05300 */
[----:B------:R-:W-:Y:S05]  /*1330*/  @!P0 BRA `(.L_x_13) ;  /* 0x0000000000108947 */ /* 0x000fea0003800000 */
[----:B------:R-:W1:Y:S02]  /*1340*/  LDC.64 R4, c[0x0][0x588] ;  /* 0x00016200ff047b82 */ /* 0x000e640000000a00 */
[----:B-1----:R1:W5:Y:S01]  /*1350*/  LDG.E R23, desc[UR38][R4.64] ;  /* 0x0000002604177981 */ /* 0x002362000c1e1900 */
[----:B------:R-:W-:Y:S01]  /*1360*/  IMAD.MOV.U32 R22, RZ, RZ, 0x1 ;  /* 0x00000001ff167424 */ /* 0x000fe200078e00ff */
[----:B------:R-:W-:Y:S06]  /*1370*/  BRA `(.L_x_12) ;  /* 0x00000000000c7947 */ /* 0x000fec0003800000 */
.L_x_13:
[----:B------:R-:W-:Y:S01]  /*1380*/  ULDC UR4, c[0x0][0x580] ;  /* 0x0001600000047ab9 */ /* 0x000fe20000000800 */
[----:B------:R-:W-:Y:S02]  /*1390*/  IMAD.MOV.U32 R22, RZ, RZ, 0x1 ;  /* 0x00000001ff167424 */ /* 0x000fe400078e00ff */
[----:B------:R-:W-:-:S07]  /*13a0*/  IMAD.U32 R23, RZ, RZ, UR4 ;  /* 0x00000004ff177e24 */ /* 0x000fce000f8e00ff */
.L_x_12:
        /* <DEDUP_REMOVED lines=8> */
[----:B------:R-:W2:Y:S02]  /*1430*/  LDC.64 R56, c[0x0][0x5a8] ;  /* 0x00016a00ff387b82 */ /* 0x000ea40000000a00 */
[----:B--2---:R2:W5:Y:S01]  /*1440*/  LDG.E R56, desc[UR38][R56.64] ;  /* 0x0000002638387981 */ /* 0x004562000c1e1900 */
[----:B------:R-:W-:Y:S05]  /*1450*/  BRA `(.L_x_14) ;  /* 0x0000000000087947 */ /* 0x000fea0003800000 */
.L_x_15:
[----:B------:R-:W-:Y:S02]  /*1460*/  ULDC UR4, c[0x0][0x5a0] ;  /* 0x0001680000047ab9 */ /* 0x000fe40000000800 */
[----:B------:R-:W-:-:S07]  /*1470*/  IMAD.U32 R56, RZ, RZ, UR4 ;  /* 0x00000004ff387e24 */ /* 0x000fce000f8e00ff */
.L_x_14:
[----:B------:R-:W-:-:S13]  /*1480*/  LOP3.LUT P0, RZ, R6, 0xff, RZ, 0xc0, !PT ;  /* 0x000000ff06ff7812 */ /* 0x000fda000780c0ff */
[----:B------:R-:W-:Y:S05]  /*1490*/  @!P0 EXIT ;  /* 0x000000000000894d */ /* 0x000fea0003800000 */
[----:B------:R-:W3:Y:S01]  /*14a0*/  S2UR UR6, SR_CgaCtaId ;  /* 0x00000000000679c3 */ /* 0x000ee20000008800 */
[C---:B-1----:R-:W-:Y:S01]  /*14b0*/  IMAD.SHL.U32 R4, R18.reuse, 0x10, RZ ;  /* 0x0000001012047824 */ /* 0x042fe200078e00ff */
[----:B------:R-:W-:Y:S01]  /*14c0*/  ULDC UR4, c[0x0][0x28c] ;  /* 0x0000a30000047ab9 */ /* 0x000fe20000000800 */
[C---:B------:R-:W-:Y:S01]  /*14d0*/  IMAD.SHL.U32 R5, R18.reuse, 0x2, RZ ;  /* 0x0000000212057824 */ /* 0x040fe200078e00ff */
[----:B------:R-:W-:Y:S01]  /*14e0*/  UIADD3 UR4, UR4, 0x3f, URZ ;  /* 0x0000003f04047890 */ /* 0x000fe2000fffe03f */
[----:B------:R-:W-:Y:S01]  /*14f0*/  IMAD.SHL.U32 R7, R18, 0x8, RZ ;  /* 0x0000000812077824 */ /* 0x000fe200078e00ff */
[----:B------:R-:W-:Y:S01]  /*1500*/  LOP3.LUT R4, R4, 0xe00, RZ, 0xc0, !PT ;  /* 0x00000e0004047812 */ /* 0x000fe200078ec0ff */
[----:B------:R-:W-:Y:S01]  /*1510*/  UMOV UR50, 0x400 ;  /* 0x0000040000327882 */ /* 0x000fe20000000000 */
[----:B------:R-:W-:Y:S01]  /*1520*/  USHF.R.S32.HI UR5, URZ, 0x1f, UR4 ;  /* 0x0000001f3f057899 */ /* 0x000fe20008011404 */
[----:B------:R-:W-:Y:S01]  /*1530*/  LOP3.LUT R58, R0, 0x1, RZ, 0xfc, !PT ;  /* 0x00000001003a7812 */ /* 0x000fe200078efcff */
[----:B------:R-:W-:Y:S01]  /*1540*/  IMAD.MOV.U32 R59, RZ, RZ, RZ ;  /* 0x000000ffff3b7224 */ /* 0x000fe200078e00ff */
[----:B------:R-:W-:Y:S01]  /*1550*/  LOP3.LUT R4, R4, 0x6, R5, 0xf8, !PT ;  /* 0x0000000604047812 */ /* 0x000fe200078ef805 */
[----:B------:R-:W-:Y:S01]  /*1560*/  ULEA.HI UR5, UR5, UR4, URZ, 0x6 ;  /* 0x0000000405057291 */ /* 0x000fe2000f8f303f */
[----:B------:R-:W-:Y:S01]  /*1570*/  LOP3.LUT R5, R7, 0x80, RZ, 0xc0, !PT ;  /* 0x0000008007057812 */ /* 0x000fe200078ec0ff */
[----:B------:R-:W-:Y:S01]  /*1580*/  IMAD.MOV.U32 R62, RZ, RZ, RZ ;  /* 0x000000ffff3e7224 */ /* 0x000fe200078e00ff */
[----:B------:R-:W-:Y:S01]  /*1590*/  LOP3.LUT R4, R4, 0x60, R7, 0xf8, !PT ;  /* 0x0000006004047812 */ /* 0x000fe200078ef807 */
[----:B------:R-:W-:Y:S01]  /*15a0*/  USHF.R.S32.HI UR51, URZ, 0x6, UR5 ;  /* 0x000000063f337899 */ /* 0x000fe20008011405 */
[----:B------:R-:W-:Y:S01]  /*15b0*/  LOP3.LUT R5, R5, 0x10, R18, 0xf8, !PT ;  /* 0x0000001005057812 */ /* 0x000fe200078ef812 */
[----:B------:R-:W-:Y:S01]  /*15c0*/  ULDC.64 UR48, c[0x0][0x198] ;  /* 0x0000660000307ab9 */ /* 0x000fe20000000a00 */
[----:B------:R-:W-:Y:S01]  /*15d0*/  LOP3.LUT R93, R19, 0x1, RZ, 0xfc, !PT ;  /* 0x00000001135d7812 */ /* 0x000fe200078efcff */
[----:B------:R-:W-:Y:S01]  /*15e0*/  UMOV UR43, URZ ;  /* 0x0000003f002b7c82 */ /* 0x000fe20008000000 */
[----:B--2---:R-:W-:Y:S01]  /*15f0*/  LOP3.LUT R57, R4, R5, RZ, 0xfc, !PT ;  /* 0x0000000504397212 */ /* 0x004fe200078efcff */
[----:B------:R-:W-:Y:S01]  /*1600*/  UMOV UR4, URZ ;  /* 0x0000003f00047c82 */ /* 0x000fe20008000000 */
[----:B---3--:R-:W-:-:S06]  /*1610*/  ULEA UR50, UR6, UR50, 0x18 ;  /* 0x0000003206327291 */ /* 0x008fcc000f8ec03f */
[----:B------:R-:W-:-:S07]  /*1620*/  VIADD R60, R57, UR50 ;  /* 0x00000032393c7c36 */ /* 0x000fce0008000000 */
.L_x_72:
[----:B------:R-:W-:Y:S01]  /*1630*/  LOP3.LUT R0, R18, 0x80, RZ, 0xc0, !PT ;  /* 0x0000008012007812 */ /* 0x000fe200078ec0ff */
[----:B------:R-:W1:Y:S01]  /*1640*/  LDC R4, c[0x0][0x28c] ;  /* 0x0000a300ff047b82 */ /* 0x000e620000000800 */
[----:B------:R-:W-:Y:S01]  /*1650*/  UMOV UR6, URZ ;  /* 0x0000003f00067c82 */ /* 0x000fe20008000000 */
[----:B------:R-:W-:Y:S01]  /*1660*/  UMOV UR5, URZ ;  /* 0x0000003f00057c82 */ /* 0x000fe20008000000 */
[----:B------:R-:W-:Y:S01]  /*1670*/  SHF.R.U32.HI R0, RZ, 0x7, R0 ;  /* 0x00000007ff007819 */ /* 0x000fe20000011600 */
[----:B------:R-:W-:Y:S01]  /*1680*/  UMOV UR13, UR4 ;  /* 0x00000004000d7c82 */ /* 0x000fe20008000000 */
[----:B------:R-:W-:Y:S01]  /*1690*/  CS2R R66, SRZ ;  /* 0x0000000000427805 */ /* 0x000fe2000001ff00 */
[----:B------:R-:W-:Y:S01]  /*16a0*/  IMAD.MOV.U32 R61, RZ, RZ, RZ ;  /* 0x000000ffff3d7224 */ /* 0x000fe200078e00ff */
[----:B------:R-:W-:Y:S01]  /*16b0*/  CS2R R64, SRZ ;  /* 0x0000000000407805 */ /* 0x000fe2000001ff00 */
[----:B------:R-:W-:Y:S01]  /*16c0*/  IMAD.MOV.U32 R63, RZ, RZ, RZ ;  /* 0x000000ffff3f7224 */ /* 0x000fe200078e00ff */
[----:B------:R-:W2:Y:S01]  /*16d0*/  SHFL.IDX PT, R0, R0, RZ, 0x1f ;  /* 0x00001fff00007589 */ /* 0x000ea200000e0000 */
[----:B------:R-:W-:-:S02]  /*16e0*/  CS2R R70, SRZ ;  /* 0x0000000000467805 */ /* 0x000fc4000001ff00 */
[----:B------:R-:W-:Y:S02]  /*16f0*/  CS2R R68, SRZ ;  /* 0x0000000000447805 */ /* 0x000fe4000001ff00 */
[----:B------:R-:W-:Y:S02]  /*1700*/  CS2R R72, SRZ ;  /* 0x0000000000487805 */ /* 0x000fe4000001ff00 */
[----:B------:R-:W-:Y:S02]  /*1710*/  CS2R R74, SRZ ;  /* 0x00000000004a7805 */ /* 0x000fe4000001ff00 */
[----:B------:R-:W-:Y:S02]  /*1720*/  CS2R R76, SRZ ;  /* 0x00000000004c7805 */ /* 0x000fe4000001ff00 */
[----:B------:R-:W-:Y:S02]  /*1730*/  CS2R R78, SRZ ;  /* 0x00000000004e7805 */ /* 0x000fe4000001ff00 */
[----:B------:R-:W-:-:S02]  /*1740*/  CS2R R80, SRZ ;  /* 0x0000000000507805 */ /* 0x000fc4000001ff00 */
[----:B------:R-:W-:Y:S02]  /*1750*/  CS2R R82, SRZ ;  /* 0x0000000000527805 */ /* 0x000fe4000001ff00 */
[----:B------:R-:W-:Y:S02]  /*1760*/  CS2R R84, SRZ ;  /* 0x0000000000547805 */ /* 0x000fe4000001ff00 */
[----:B------:R-:W-:Y:S02]  /*1770*/  CS2R R86, SRZ ;  /* 0x0000000000567805 */ /* 0x000fe4000001ff00 */
[----:B------:R-:W-:Y:S02]  /*1780*/  CS2R R88, SRZ ;  /* 0x0000000000587805 */ /* 0x000fe4000001ff00 */
[----:B------:R-:W-:Y:S01]  /*1790*/  CS2R R90, SRZ ;  /* 0x00000000005a7805 */ /* 0x000fe2000001ff00 */
[----:B------:R-:W-:Y:S01]  /*17a0*/  IMAD.MOV.U32 R92, RZ, RZ, RZ ;  /* 0x000000ffff5c7224 */ /* 0x000fe200078e00ff */
[----:B------:R-:W-:-:S02]  /*17b0*/  CS2R R24, SRZ ;  /* 0x0000000000187805 */ /* 0x000fc4000001ff00 */
[----:B-1----:R-:W-:Y:S01]  /*17c0*/  ISETP.GE.AND P0, PT, R4, 0x1, PT ;  /* 0x000000010400780c */ /* 0x002fe20003f06270 */
[----:B------:R-:W-:Y:S01]  /*17d0*/  IMAD.MOV.U32 R94, RZ, RZ, RZ ;  /* 0x000000ffff5e7224 */ /* 0x000fe200078e00ff */
[----:B------:R-:W-:Y:S01]  /*17e0*/  CS2R R26, SRZ ;  /* 0x00000000001a7805 */ /* 0x000fe2000001ff00 */
[----:B------:R-:W-:Y:S01]  /*17f0*/  IMAD.U32 R6, RZ, RZ, UR43 ;  /* 0x0000002bff067e24 */ /* 0x000fe2000f8e00ff */
[----:B------:R-:W-:Y:S02]  /*1800*/  CS2R R28, SRZ ;  /* 0x00000000001c7805 */ /* 0x000fe4000001ff00 */
[----:B------:R-:W-:Y:S02]  /*1810*/  CS2R R30, SRZ ;  /* 0x00000000001e7805 */ /* 0x000fe4000001ff00 */
[----:B------:R-:W-:Y:S02]  /*1820*/  CS2R R32, SRZ ;  /* 0x0000000000207805 */ /* 0x000fe4000001ff00 */
[----:B------:R-:W-:-:S02]  /*1830*/  CS2R R34, SRZ ;  /* 0x0000000000227805 */ /* 0x000fc4000001ff00 */
[----:B------:R-:W-:Y:S02]  /*1840*/  CS2R R36, SRZ ;  /* 0x0000000000247805 */ /* 0x000fe4000001ff00 */
[----:B--2---:R-:W-:Y:S02]  /*1850*/  R2UR UR7, R0 ;  /* 0x00000000000772ca */ /* 0x004fe400000e0000 */
        /* <DEDUP_REMOVED lines=9> */
[----:B------:R-:W-:-:S04]  /*18f0*/  ULEA.HI UR8, UR7, UR7, URZ, 0x1 ;  /* 0x0000000707087291 */ /* 0x000fc8000f8f083f */
[----:B------:R-:W-:-:S04]  /*1900*/  ULOP3.LUT UR8, UR8, 0xffffe, URZ, 0xc0, !UPT ;  /* 0x000ffffe08087892 */ /* 0x000fc8000f8ec03f */
[----:B------:R-:W-:-:S03]  /*1910*/  UIADD3 UR8, UR7, -UR8, URZ ;  /* 0x8000000807087290 */ /* 0x000fc6000fffe03f */
[----:B------:R-:W-:Y:S01]  /*1920*/  UMOV UR7, URZ ;  /* 0x0000003f00077c82 */ /* 0x000fe20008000000 */
[----:B------:R-:W-:-:S04]  /*1930*/  ULEA UR8, UR8, UR50, 0xc ;  /* 0x0000003208087291 */ /* 0x000fc8000f8e603f */
[----:B------:R-:W-:-:S04]  /*1940*/  UIADD3 UR8, UR8, 0x4300, URZ ;  /* 0x0000430008087890 */ /* 0x000fc8000fffe03f */
[----:B------:R-:W-:-:S04]  /*1950*/  USHF.R.U32.HI UR8, URZ, 0x4, UR8 ;  /* 0x000000043f087899 */ /* 0x000fc80008011608 */
[----:B------:R-:W-:Y:S01]  /*1960*/  ULOP3.LUT UR12, UR8, 0x3fff, URZ, 0xc0, !UPT ;  /* 0x00003fff080c7892 */ /* 0x000fe2000f8ec03f */
[----:B------:R-:W-:Y:S11]  /*1970*/  @!P0 BRA `(.L_x_16) ;  /* 0x00000004007c8947 */ /* 0x000ff60003800000 */
[----:B------:R-:W-:-:S13]  /*1980*/  ISETP.NE.AND P1, PT, R93, 0x3, PT ;  /* 0x000000035d00780c */ /* 0x000fda0003f25270 */
[----:B------:R-:W-:Y:S05]  /*1990*/  @!P1 BRA `(.L_x_17) ;  /* 0x0000000000049947 */ /* 0x000fea0003800000 */
[----:B------:R-:W-:Y:S01]  /*19a0*/  BPT.TRAP 0x1 ;  /* 0x000000040000795c */ /* 0x000fe20000300000 */
.L_x_17:
[----:B------:R-:W-:Y:S01]  /*19b0*/  ULEA UR5, UR4, UR50, 0x3 ;  /* 0x0000003204057291 */ /* 0x000fe2000f8e183f */
[----:B------:R-:W-:-:S05]  /*19c0*/  IMAD.U32 R0, RZ, RZ, UR43 ;  /* 0x0000002bff007e24 */ /* 0x000fca000f8e00ff */
[----:B------:R-:W-:-:S04]  /*19d0*/  SHF.L.U32 R0, R0, 0x1f, RZ ;  /* 0x0000001f00007819 */ /* 0x000fc800000006ff */
[----:B------:R1:W2:Y:S01]  /*19e0*/  SYNCS.PHASECHK.TRANS64.TRYWAIT P0, [UR5], R0 ;  /* 0x00000000ff0075a7 */ /* 0x0002a20008000145 */
[----:B------:R-:W-:Y:S05]  /*19f0*/  @!P1 BRA `(.L_x_18) ;  /* 0x0000000000049947 */ /* 0x000fea0003800000 */
[----:B------:R-:W-:Y:S01]  /*1a00*/  BPT.TRAP 0x1 ;  /* 0x000000040000795c */ /* 0x000fe20000300000 */
.L_x_18:
[----:B--2---:R-:W-:Y:S05]  /*1a10*/  @P0 BRA `(.L_x_19) ;  /* 0x0000000000080947 */ /* 0x004fea0003800000 */
[----:B------:R-:W2:Y:S02]  /*1a20*/  SYNCS.PHASECHK.TRANS64.TRYWAIT P0, [UR5], R0 ;  /* 0x00000000ff0075a7 */ /* 0x000ea40008000145 */
[----:B--2---:R-:W-:Y:S05]  /*1a30*/  @!P0 BRA `(.L_x_20) ;  /* 0x0000005800e88947 */ /* 0x004fea0003800000 */
.L_x_19:
[----:B------:R-:W-:Y:S01]  /*1a40*/  UIADD3 UR5, UR50, 0x26300, URZ ;  /* 0x0002630032057890 */ /* 0x000fe2000fffe03f */
[----:B------:R-:W-:Y:S01]  /*1a50*/  WARPGROUP.ARRIVE ;  /* 0x00000000000079c5 */ /* 0x000fe20000000000 */
[----:B------:R-:W-:Y:S01]  /*1a60*/  ULOP3.LUT UR8, UR12, 0x10000, URZ, 0xfc, !UPT ;  /* 0x000100000c087892 */ /* 0x000fe2000f8efc3f */
[----:B------:R-:W-:Y:S01]  /*1a70*/  CS2R R66, SRZ ;  /* 0x0000000000427805 */ /* 0x000fe2000001ff00 */
[----:B------:R-:W-:Y:S01]  /*1a80*/  USHF.R.U32.HI UR5, URZ, 0x4, UR5 ;  /* 0x000000043f057899 */ /* 0x000fe20008011605 */
[----:B------:R-:W-:Y:S01]  /*1a90*/  IMAD.MOV.U32 R61, RZ, RZ, RZ ;  /* 0x000000ffff3d7224 */ /* 0x000fe200078e00ff */
[----:B------:R-:W-:Y:S01]  /*1aa0*/  ULEA UR8, UR4, UR8, 0x9 ;  /* 0x0000000804087291 */ /* 0x000fe2000f8e483f */
[----:B------:R-:W-:Y:S01]  /*1ab0*/  CS2R R64, SRZ ;  /* 0x0000000000407805 */ /* 0x000fe2000001ff00 */
[----:B------:R-:W-:Y:S01]  /*1ac0*/  ULOP3.LUT UR5, UR5, 0x3fff, URZ, 0xc0, !UPT ;  /* 0x00003fff05057892 */ /* 0x000fe2000f8ec03f */
[----:B------:R-:W-:Y:S01]  /*1ad0*/  IMAD.MOV.U32 R63, RZ, RZ, RZ ;  /* 0x000000ffff3f7224 */ /* 0x000fe200078e00ff */
[----:B------:R-:W-:Y:S01]  /*1ae0*/  UMOV UR9, 0x80000020 ;  /* 0x8000002000097882 */ /* 0x000fe20000000000 */
[----:B------:R-:W-:Y:S01]  /*1af0*/  UMOV UR11, 0x80000020 ;  /* 0x80000020000b7882 */ /* 0x000fe20000000000 */
[----:B------:R-:W-:Y:S01]  /*1b00*/  ULOP3.LUT UR5, UR5, 0x10000, URZ, 0xfc, !UPT ;  /* 0x0001000005057892 */ /* 0x000fe2000f8efc3f */
[----:B------:R-:W-:Y:S01]  /*1b10*/  CS2R R70, SRZ ;  /* 0x0000000000467805 */ /* 0x000fe2000001ff00 */
[----:B------:R-:W-:Y:S01]  /*1b20*/  ULDC UR6, c[0x0][0x50c] ;  /* 0x0001430000067ab9 */ /* 0x000fe20000000800 */
[----:B------:R-:W-:Y:S01]  /*1b30*/  CS2R R68, SRZ ;  /* 0x0000000000447805 */ /* 0x000fe2000001ff00 */
[----:B------:R-:W-:Y:S01]  /*1b40*/  ULEA UR10, UR4, UR5, 0x8 ;  /* 0x00000005040a7291 */ /* 0x000fe2000f8e403f */
[----:B------:R-:W-:Y:S01]  /*1b50*/  CS2R R72, SRZ ;  /* 0x0000000000487805 */ /* 0x000fe2000001ff00 */
[----:B------:R-:W-:Y:S01]  /*1b60*/  UISETP.NE.AND UP0, UPT, UR6, 0x2, UPT ;  /* 0x000000020600788c */ /* 0x000fe2000bf05270 */
[----:B------:R-:W-:Y:S01]  /*1b70*/  CS2R R74, SRZ ;  /* 0x00000000004a7805 */ /* 0x000fe2000001ff00 */
[----:B------:R-:W-:Y:S01]  /*1b80*/  UMOV UR5, 0x2 ;  /* 0x0000000200057882 */ /* 0x000fe20000000000 */
[----:B------:R-:W-:Y:S01]  /*1b90*/  CS2R R76, SRZ ;  /* 0x00000000004c7805 */ /* 0x000fe2000001ff00 */
[----:B------:R-:W-:Y:S01]  /*1ba0*/  USEL UR6, URZ, 0x1, UP0 ;  /* 0x000000013f067887 */ /* 0x000fe20008000000 */
[----:B------:R-:W-:-:S02]  /*1bb0*/  CS2R R78, SRZ ;  /* 0x00000000004e7805 */ /* 0x000fc4000001ff00 */
[----:B------:R-:W-:Y:S01]  /*1bc0*/  CS2R R80, SRZ ;  /* 0x0000000000507805 */ /* 0x000fe2000001ff00 */
[----:B------:R-:W-:Y:S01]  /*1bd0*/  QGMMA.64x64x32.F32.E4M3.E4M3 R24, gdesc[UR8], RZ, !UPT, gsb0 ;  /* 0x00e00000081879f3 */ /* 0x000fe2000c0008ff */
[----:B------:R-:W-:Y:S01]  /*1be0*/  UIADD3 UR8, UR8, 0x2, URZ ;  /* 0x0000000208087890 */ /* 0x000fe2000fffe03f */
[----:B------:R-:W-:Y:S01]  /*1bf0*/  CS2R R82, SRZ ;  /* 0x0000000000527805 */ /* 0x000fe2000001ff00 */
[----:B------:R-:W-:Y:S01]  /*1c00*/  UIADD3 UR10, UR10, 0x2, URZ ;  /* 0x000000020a0a7890 */ /* 0x000fe2000fffe03f */
[----:B------:R-:W-:Y:S01]  /*1c10*/  ISETP.NE.AND P0, PT, RZ, UR6, PT ;  /* 0x00000006ff007c0c */ /* 0x000fe2000bf05270 */
[----:B------:R-:W-:Y:S01]  /*1c20*/  UMOV UR9, 0x80000020 ;  /* 0x8000002000097882 */ /* 0x000fe20000000000 */
[----:B------:R-:W-:Y:S01]  /*1c30*/  UMOV UR11, 0x80000020 ;  /* 0x80000020000b7882 */ /* 0x000fe20000000000 */
[----:B------:R-:W-:Y:S02]  /*1c40*/  CS2R R84, SRZ ;  /* 0x0000000000547805 */ /* 0x000fe4000001ff00 */
[----:B------:R-:W-:-:S02]  /*1c50*/  CS2R R86, SRZ ;  /* 0x0000000000567805 */ /* 0x000fc4000001ff00 */
[----:B------:R-:W-:Y:S02]  /*1c60*/  CS2R R88, SRZ ;  /* 0x0000000000587805 */ /* 0x000fe4000001ff00 */
[----:B------:R-:W-:Y:S01]  /*1c70*/  CS2R R90, SRZ ;  /* 0x00000000005a7805 */ /* 0x000fe2000001ff00 */
[----:B------:R-:W-:Y:S02]  /*1c80*/  IMAD.MOV.U32 R92, RZ, RZ, RZ ;  /* 0x000000ffff5c7224 */ /* 0x000fe400078e00ff */
[----:B------:R-:W-:Y:S01]  /*1c90*/  IMAD.MOV.U32 R94, RZ, RZ, RZ ;  /* 0x000000ffff5e7224 */ /* 0x000fe200078e00ff */
[----:B------:R-:W-:Y:S02]  /*1ca0*/  WARPGROUP.DEPBAR.LE gsb0, 0x0 ;  /* 0x00008000000079c5 */ /* 0x000fe40000010000 */
[----:B------:R-:W-:-:S06]  /*1cb0*/  WARPGROUP.ARRIVE ;  /* 0x00000000000079c5 */ /* 0x000fcc0000000000 */
[----:B------:R-:W-:Y:S03]  /*1cc0*/  QGMMA.64x64x32.F32.E4M3.E4M3 R24, gdesc[UR8], R24, gsb0 ;  /* 0x00e00000081879f3 */ /* 0x000fe60008000818 */
[----:B------:R-:W-:Y:S02]  /*1cd0*/  WARPGROUP.DEPBAR.LE gsb0, 0x0 ;  /* 0x00008000000079c5 */ /* 0x000fe40000010000 */
[----:B------:R-:W-:Y:S05]  /*1ce0*/  @!P0 BRA `(.L_x_21) ;  /* 0x0000000000848947 */ /* 0x000fea0003800000 */
[----:B------:R-:W-:Y:S01]  /*1cf0*/  FADD R91, RZ, R24 ;  /* 0x00000018ff5b7221 */ /* 0x000fe20000000000 */
[----:B------:R-:W-:-:S01]  /*1d00*/  FADD R94, RZ, R25 ;  /* 0x00000019ff5e7221 */ /* 0x000fc20000000000 */
        /* <DEDUP_REMOVED lines=30> */
[----:B------:R-:W-:-:S06]  /*1ef0*/  UMOV UR5, URZ ;  /* 0x0000003f00057c82 */ /* 0x000fcc0008000000 */
.L_x_21:
[----:B------:R-:W-:-:S04]  /*1f00*/  UIADD3 UR13, UR4, 0x1, URZ ;  /* 0x00000001040d7890 */ /* 0x000fc8000fffe03f */
[----:B------:R-:W-:-:S04]  /*1f10*/  UISETP.NE.AND UP0, UPT, UR13, 0x11, UPT ;  /* 0x000000110d00788c */ /* 0x000fc8000bf05270 */
[----:B------:R-:W-:Y:S02]  /*1f20*/  USEL UR7, URZ, 0x1, UP0 ;  /* 0x000000013f077887 */ /* 0x000fe40008000000 */
[----:B------:R-:W-:Y:S02]  /*1f30*/  USEL UR13, UR13, URZ, UP0 ;  /* 0x0000003f0d0d7287 */ /* 0x000fe40008000000 */
[----:B------:R-:W-:-:S06]  /*1f40*/  ULOP3.LUT UR7, UR43, UR7, URZ, 0x3c, !UPT ;  /* 0x000000072b077292 */ /* 0x000fcc000f8e3c3f */
[----:B------:R-:W-:Y:S01]  /*1f50*/  IMAD.U32 R6, RZ, RZ, UR7 ;  /* 0x00000007ff067e24 */ /* 0x000fe2000f8e00ff */
[----:B------:R-:W-:-:S06]  /*1f60*/  UMOV UR7, 0x1 ;  /* 0x0000000100077882 */ /* 0x000fcc0000000000 */
.L_x_16:
[----:B------:R-:W-:-:S04]  /*1f70*/  UISETP.LT.AND UP0, UPT, UR51, 0x1, UPT ;  /* 0x000000013300788c */ /* 0x000fc8000bf01270 */
[----:B------:R-:W-:-:S04]  /*1f80*/  USEL UR8, UR51, 0x1, UP0 ;  /* 0x0000000133087887 */ /* 0x000fc80008000000 */
[----:B------:R-:W-:-:S04]  /*1f90*/  UIADD3 UR8, UR51, -UR8, URZ ;  /* 0x8000000833087290 */ /* 0x000fc8000fffe03f */
[----:B------:R-:W-:-:S06]  /*1fa0*/  UISETP.GE.AND UP0, UPT, UR8, 0x1, UPT ;  /* 0x000000010800788c */ /* 0x000fcc000bf06270 */
[----:B------:R-:W-:-:S13]  /*1fb0*/  PLOP3.LUT P0, PT, PT, PT, UP0, 0x80, 0x0 ;  /* 0x000000000000781c */ /* 0x000fda0003f0f008 */
[----:B------:R-:W-:Y:S05]  /*1fc0*/  @!P0 BRA `(.L_x_22) ;  /* 0x00000004007c8947 */ /* 0x000fea0003800000 */
[----:B-12---:R-:W-:Y:S01]  /*1fd0*/  IMAD.U32 R0, RZ, RZ, UR8 ;  /* 0x00000008ff007e24 */ /* 0x006fe2000f8e00ff */
[----:B------:R-:W-:Y:S01]  /*1fe0*/  UMOV UR14, UR4 ;  /* 0x00000004000e7c82 */ /* 0x000fe20008000000 */
[----:B------:R-:W-:-:S05]  /*1ff0*/  ULDC UR15, c[0x0][0x50c] ;  /* 0x00014300000f7ab9 */ /* 0x000fca0000000800 */
.L_x_30:
[----:B------:R-:W-:-:S13]  /*2000*/  ISETP.NE.AND P1, PT, R93, 0x3, PT ;  /* 0x000000035d00780c */ /* 0x000fda0003f25270 */
[----:B-12---:R-:W-:Y:S05]  /*2010*/  @!P1 BRA `(.L_x_23) ;  /* 0x0000000000049947 */ /* 0x006fea0003800000 */
[----:B------:R-:W-:Y:S01]  /*2020*/  BPT.TRAP 0x1 ;  /* 0x000000040000795c */ /* 0x000fe20000300000 */
.L_x_23:
[----:B------:R-:W-:Y:S01]  /*2030*/  ULEA UR8, UR13, UR50, 0x3 ;  /* 0x000000320d087291 */ /* 0x000fe2000f8e183f */
[----:B------:R-:W-:-:S08]  /*2040*/  SHF.L.U32 R4, R6, 0x1f, RZ ;  /* 0x0000001f06047819 */ /* 0x000fd000000006ff */
[----:B------:R1:W2:Y:S01]  /*2050*/  SYNCS.PHASECHK.TRANS64.TRYWAIT P0, [UR8], R4 ;  /* 0x00000004ff0075a7 */ /* 0x0002a20008000148 */
[----:B------:R-:W-:Y:S05]  /*2060*/  @!P1 BRA `(.L_x_24) ;  /* 0x0000000000049947 */ /* 0x000fea0003800000 */
[----:B------:R-:W-:Y:S01]  /*2070*/  BPT.TRAP 0x1 ;  /* 0x000000040000795c */ /* 0x000fe20000300000 */
.L_x_24:
[----:B--2---:R-:W-:Y:S05]  /*2080*/  @P0 BRA `(.L_x_25) ;  /* 0x0000000000080947 */ /* 0x004fea0003800000 */
[----:B------:R-:W2:Y:S02]  /*2090*/  SYNCS.PHASECHK.TRANS64.TRYWAIT P0, [UR8], R4 ;  /* 0x00000004ff0075a7 */ /* 0x000ea40008000148 */
[----:B--2---:R-:W-:Y:S05]  /*20a0*/  @!P0 BRA `(.L_x_26) ;  /* 0x0000005400648947 */ /* 0x004fea0003800000 */
.L_x_25:
[----:B------:R-:W-:Y:S01]  /*20b0*/  UIADD3 UR8, UR50, 0x26300, URZ ;  /* 0x0002630032087890 */ /* 0x000fe2000fffe03f */
[----:B------:R-:W-:Y:S01]  /*20c0*/  WARPGROUP.ARRIVE ;  /* 0x00000000000079c5 */ /* 0x000fe20000000000 */
[----:B------:R-:W-:Y:S02]  /*20d0*/  UISETP.NE.AND UP0, UPT, UR6, URZ, UPT ;  /* 0x0000003f0600728c */ /* 0x000fe4000bf05270 */
[----:B------:R-:W-:Y:S02]  /*20e0*/  USHF.R.U32.HI UR8, URZ, 0x4, UR8 ;  /* 0x000000043f087899 */ /* 0x000fe40008011608 */
[----:B------:R-:W-:Y:S02]  /*20f0*/  USEL UR7, UR7, URZ, !UP0 ;  /* 0x0000003f07077287 */ /* 0x000fe4000c000000 */
[----:B------:R-:W-:Y:S02]  /*2100*/  ULOP3.LUT UR6, UR8, 0x3fff, URZ, 0xc0, !UPT ;  /* 0x00003fff08067892 */ /* 0x000fe4000f8ec03f */
[----:B------:R-:W-:-:S02]  /*2110*/  ULOP3.LUT UR8, UR12, 0x10000, URZ, 0xfc, !UPT ;  /* 0x000100000c087892 */ /* 0x000fc4000f8efc3f */
[----:B------:R-:W-:Y:S02]  /*2120*/  ULOP3.LUT UR6, UR6, 0x10000, URZ, 0xfc, !UPT ;  /* 0x0001000006067892 */ /* 0x000fe4000f8efc3f */
[----:B------:R-:W-:Y:S02]  /*2130*/  UISETP.NE.U32.AND UP0, UPT, UR7, URZ, UPT ;  /* 0x0000003f0700728c */ /* 0x000fe4000bf05070 */
[----:B------:R-:W-:Y:S02]  /*2140*/  ULEA UR8, UR13, UR8, 0x9 ;  /* 0x000000080d087291 */ /* 0x000fe4000f8e483f */
[----:B------:R-:W-:Y:S01]  /*2150*/  ULEA UR10, UR13, UR6, 0x8 ;  /* 0x000000060d0a7291 */ /* 0x000fe2000f8e403f */
[----:B------:R-:W-:Y:S01]  /*2160*/  UMOV UR9, 0x80000020 ;  /* 0x8000002000097882 */ /* 0x000fe20000000000 */
[----:B------:R-:W-:Y:S01]  /*2170*/  UMOV UR11, 0x80000020 ;  /* 0x80000020000b7882 */ /* 0x000fe20000000000 */
[----:B------:R-:W-:-:S06]  /*2180*/  UIADD3 UR5, UR5, 0x2, URZ ;  /* 0x0000000205057890 */ /* 0x000fcc000fffe03f */
[----:B------:R-:W-:Y:S01]  /*2190*/  QGMMA.64x64x32.F32.E4M3.E4M3 R24, gdesc[UR8], R24, UP0, gsb0 ;  /* 0x00e00000081879f3 */ /* 0x000fe2000b800818 */
[----:B------:R-:W-:Y:S02]  /*21a0*/  UIADD3 UR8, UR8, 0x2, URZ ;  /* 0x0000000208087890 */ /* 0x000fe4000fffe03f */
[----:B------:R-:W-:Y:S01]  /*21b0*/  UIADD3 UR10, UR10, 0x2, URZ ;  /* 0x000000020a0a7890 */ /* 0x000fe2000fffe03f */
[----:B------:R-:W-:Y:S01]  /*21c0*/  UMOV UR9, 0x80000020 ;  /* 0x8000002000097882 */ /* 0x000fe20000000000 */
[----:B------:R-:W-:Y:S01]  /*21d0*/  UMOV UR11, 0x80000020 ;  /* 0x80000020000b7882 */ /* 0x000fe20000000000 */
[----:B------:R-:W-:-:S04]  /*21e0*/  UISETP.NE.AND UP0, UPT, UR5, UR15, UPT ;  /* 0x0000000f0500728c */ /* 0x000fc8000bf05270 */
[----:B------:R-:W-:-:S06]  /*21f0*/  USEL UR6, URZ, 0x1, UP0 ;  /* 0x000000013f067887 */ /* 0x000fcc0008000000 */
[----:B------:R-:W-:Y:S01]  /*2200*/  ISETP.NE.AND P0, PT, RZ, UR6, PT ;  /* 0x00000006ff007c0c */ /* 0x000fe2000bf05270 */
[----:B------:R-:W-:Y:S02]  /*2210*/  WARPGROUP.DEPBAR.LE gsb0, 0x0 ;  /* 0x00008000000079c5 */ /* 0x000fe40000010000 */
[----:B------:R-:W-:-:S06]  /*2220*/  WARPGROUP.ARRIVE ;  /* 0x00000000000079c5 */ /* 0x000fcc0000000000 */
[----:B------:R-:W-:Y:S03]  /*2230*/  QGMMA.64x64x32.F32.E4M3.E4M3 R24, gdesc[UR8], R24, gsb0 ;  /* 0x00e00000081879f3 */ /* 0x000fe60008000818 */
[----:B------:R-:W-:Y:S02]  /*2240*/  WARPGROUP.DEPBAR.LE gsb0, 0x0 ;  /* 0x00008000000079c5 */ /* 0x000fe40000010000 */
[----:B------:R-:W-:Y:S05]  /*2250*/  @!P0 BRA `(.L_x_27) ;  /* 0x0000000000848947 */ /* 0x000fea0003800000 */
[----:B------:R-:W-:Y:S01]  /*2260*/  FADD R91, R24, R91 ;  /* 0x0000005b185b7221 */ /* 0x000fe20000000000 */
[----:B------:R-:W-:-:S01]  /*2270*/  FADD R94, R25, R94 ;  /* 0x0000005e195e7221 */ /* 0x000fc20000000000 */
        /* <DEDUP_REMOVED lines=30> */
[----:B------:R-:W-:-:S06]  /*2460*/  UMOV UR5, URZ ;  /* 0x0000003f00057c82 */ /* 0x000fcc0008000000 */
.L_x_27:
[----:B------:R-:W-:Y:S05]  /*2470*/  @!P1 BRA `(.L_x_28) ;  /* 0x0000000000049947 */ /* 0x000fea0003800000 */
[----:B------:R-:W-:Y:S01]  /*2480*/  BPT.TRAP 0x1 ;  /* 0x000000040000795c */ /* 0x000fe20000300000 */
.L_x_28:
[----:B------:R-:W-:Y:S01]  /*2490*/  ULEA UR7, UR14, UR50, 0x3 ;  /* 0x000000320e077291 */ /* 0x000fe2000f8e183f */
[----:B------:R-:W-:-:S03]  /*24a0*/  ISETP.GT.U32.AND P0, PT, R19, 0x1, PT ;  /* 0x000000011300780c */ /* 0x000fc60003f04070 */
[----:B------:R-:W-:-:S04]  /*24b0*/  UIADD3 UR7, UR7, 0x88, URZ ;  /* 0x0000008807077890 */ /* 0x000fc8000fffe03f */
[----:B------:R-:W-:-:S09]  /*24c0*/  UPRMT UR7, URZ, 0x654, UR7 ;  /* 0x000006543f077896 */ /* 0x000fd20008000007 */
[----:B------:R-:W-:Y:S01]  /*24d0*/  SYNCS.ARRIVE.TRANS64.RED.A1T0 RZ, [UR7], RZ ;  /* 0x000000ffffff79a7 */ /* 0x000fe20008100407 */
[----:B------:R-:W-:Y:S05]  /*24e0*/  @P0 BRA `(.L_x_29) ;  /* 0x0000000000040947 */ /* 0x000fea0003800000 */
[----:B------:R-:W-:Y:S01]  /*24f0*/  BPT.TRAP 0x1 ;  /* 0x000000040000795c */ /* 0x000fe20000300000 */
.L_x_29:
[----:B------:R-:W-:Y:S01]  /*2500*/  UIADD3 UR13, UR13, 0x1, URZ ;  /* 0x000000010d0d7890 */ /* 0x000fe2000fffe03f */
[C---:B------:R-:W-:Y:S01]  /*2510*/  ISETP.GT.AND P0, PT, R0.reuse, 0x1, PT ;  /* 0x000000010000780c */ /* 0x040fe20003f04270 */
[----:B------:R-:W-:Y:S01]  /*2520*/  UIADD3 UR14, UR14, 0x1, URZ ;  /* 0x000000010e0e7890 */ /* 0x000fe2000fffe03f */
[----:B------:R-:W-:Y:S01]  /*2530*/  VIADD R0, R0, 0xffffffff ;  /* 0xffffffff00007836 */ /* 0x000fe20000000000 */
[----:B------:R-:W-:Y:S02]  /*2540*/  UISETP.NE.AND UP0, UPT, UR13, 0x11, UPT ;  /* 0x000000110d00788c */ /* 0x000fe4000bf05270 */
[----:B------:R-:W-:Y:S02]  /*2550*/  UISETP.NE.AND UP1, UPT, UR14, 0x11, UPT ;  /* 0x000000110e00788c */ /* 0x000fe4000bf25270 */
[----:B------:R-:W-:Y:S02]  /*2560*/  USEL UR7, URZ, 0x1, UP0 ;  /* 0x000000013f077887 */ /* 0x000fe40008000000 */
[----:B------:R-:W-:-:S02]  /*2570*/  USEL UR13, UR13, URZ, UP0 ;  /* 0x0000003f0d0d7287 */ /* 0x000fc40008000000 */
[----:B------:R-:W-:Y:S02]  /*2580*/  USEL UR14, UR14, URZ, UP1 ;  /* 0x0000003f0e0e7287 */ /* 0x000fe40008800000 */
[----:B------:R-:W-:Y:S01]  /*2590*/  LOP3.LUT R6, R6, UR7, RZ, 0x3c, !PT ;  /* 0x0000000706067c12 */ /* 0x000fe2000f8e3cff */
[----:B------:R-:W-:Y:S01]  /*25a0*/  UMOV UR7, 0x1 ;  /* 0x0000000100077882 */ /* 0x000fe20000000000 */
[----:B------:R-:W-:Y:S08]  /*25b0*/  @P0 BRA `(.L_x_30) ;  /* 0xfffffff800900947 */ /* 0x000ff0000383ffff */
.L_x_22:
[----:B------:R-:W-:Y:S01]  /*25c0*/  UISETP.NE.AND UP0, UPT, UR5, URZ, UPT ;  /* 0x0000003f0500728c */ /* 0x000fe2000bf05270 */
[----:B-12---:R-:W1:Y:S03]  /*25d0*/  LDC R0, c[0x0][0x28c] ;  /* 0x0000a300ff007b82 */ /* 0x006e660000000800 */
[----:B------:R-:W-:-:S06]  /*25e0*/  USEL UR5, URZ, 0x1, !UP0 ;  /* 0x000000013f057887 */ /* 0x000fcc000c000000 */
[----:B------:R-:W-:Y:S02]  /*25f0*/  ISETP.NE.AND P0, PT, RZ, UR5, PT ;  /* 0x00000005ff007c0c */ /* 0x000fe4000bf05270 */
[----:B-1----:R-:W-:-:S11]  /*2600*/  ISETP.GE.AND P1, PT, R0, 0x1, PT ;  /* 0x000000010000780c */ /* 0x002fd60003f26270 */
[----:B------:R-:W-:Y:S05]  /*2610*/  @!P0 BRA `(.L_x_31) ;  /* 0x0000000000808947 */ /* 0x000fea0003800000 */
[----:B------:R-:W-:Y:S01]  /*2620*/  FADD R91, R24, R91 ;  /* 0x0000005b185b7221 */ /* 0x000fe20000000000 */
        /* <DEDUP_REMOVED lines=30> */
[----:B------:R-:W-:-:S07]  /*2810*/  FADD R66, R66, R55 ;  /* 0x0000003742427221 */ /* 0x000fce0000000000 */
.L_x_31:
[----:B------:R-:W-:Y:S05]  /*2820*/  @!P1 BRA `(.L_x_32) ;  /* 0x0000000000409947 */ /* 0x000fea0003800000 */
[----:B------:R-:W-:-:S13]  /*2830*/  ISETP.NE.AND P0, PT, R93, 0x3, PT ;  /* 0x000000035d00780c */ /* 0x000fda0003f05270 */
[----:B------:R-:W-:Y:S05]  /*2840*/  @!P0 BRA `(.L_x_33) ;  /* 0x0000000000048947 */ /* 0x000fea0003800000 */
[----:B------:R-:W-:Y:S01]  /*2850*/  BPT.TRAP 0x1 ;  /* 0x000000040000795c */ /* 0x000fe20000300000 */
.L_x_33:
[----:B------:R-:W-:Y:S01]  /*2860*/  UISETP.LT.AND UP0, UPT, UR51, 0x1, UPT ;  /* 0x000000013300788c */ /* 0x000fe2000bf01270 */
[----:B------:R-:W-:-:S03]  /*2870*/  ISETP.GT.U32.AND P0, PT, R19, 0x1, PT ;  /* 0x000000011300780c */ /* 0x000fc60003f04070 */
[----:B------:R-:W-:-:S04]  /*2880*/  USEL UR5, UR51, 0x1, UP0 ;  /* 0x0000000133057887 */ /* 0x000fc80008000000 */
[----:B------:R-:W-:-:S04]  /*2890*/  UIADD3 UR5, UR4, UR51, -UR5 ;  /* 0x0000003304057290 */ /* 0x000fc8000fffe805 */
[----:B------:R-:W-:-:S04]  /*28a0*/  UIMAD.WIDE.U32 UR6, UR5, -0xf0f0f0f, URZ ;  /* 0xf0f0f0f1050678a5 */ /* 0x000fc8000f8e003f */
[----:B------:R-:W-:-:S04]  /*28b0*/  USHF.R.U32.HI UR6, URZ, 0x4, UR7 ;  /* 0x000000043f067899 */ /* 0x000fc80008011607 */
[----:B------:R-:W-:-:S04]  /*28c0*/  UIMAD UR5, UR6, -0x11, UR5 ;  /* 0xffffffef060578a4 */ /* 0x000fc8000f8e0205 */
[----:B------:R-:W-:-:S04]  /*28d0*/  ULEA UR5, UR5, UR50, 0x3 ;  /* 0x0000003205057291 */ /* 0x000fc8000f8e183f */
[----:B------:R-:W-:-:S04]  /*28e0*/  UIADD3 UR5, UR5, 0x88, URZ ;  /* 0x0000008805057890 */ /* 0x000fc8000fffe03f */
[----:B------:R-:W-:-:S09]  /*28f0*/  UPRMT UR5, URZ, 0x654, UR5 ;  /* 0x000006543f057896 */ /* 0x000fd20008000005 */
[----:B------:R-:W-:Y:S01]  /*2900*/  SYNCS.ARRIVE.TRANS64.RED.A1T0 RZ, [UR5], RZ ;  /* 0x000000ffffff79a7 */ /* 0x000fe20008100405 */
[----:B------:R-:W-:Y:S05]  /*2910*/  @P0 BRA `(.L_x_32) ;  /* 0x0000000000040947 */ /* 0x000fea0003800000 */
[----:B------:R-:W-:Y:S01]  /*2920*/  BPT.TRAP 0x1 ;  /* 0x000000040000795c */ /* 0x000fe20000300000 */
.L_x_32:
[----:B------:R-:W-:Y:S01]  /*2930*/  UIADD3 UR6, UR50, 0x200, URZ ;  /* 0x0000020032067890 */ /* 0x000fe2000fffe03f */
[----:B------:R-:W-:Y:S01]  /*2940*/  R2UR UR46, R3 ;  /* 0x00000000032e72ca */ /* 0x000fe200000e0000 */
[----:B------:R-:W-:Y:S01]  /*2950*/  UIADD3 UR52, UR51, UR4, URZ ;  /* 0x0000000433347290 */ /* 0x000fe2000fffe03f */
[----:B------:R-:W-:Y:S01]  /*2960*/  R2UR UR45, R11 ;  /* 0x000000000b2d72ca */ /* 0x000fe200000e0000 */
[----:B------:R-:W-:Y:S02]  /*2970*/  UISETP.GE.U32.AND UP1, UPT, UR51, 0x11, UPT ;  /* 0x000000113300788c */ /* 0x000fe4000bf26070 */
[----:B------:R-:W-:Y:S02]  /*2980*/  ULOP3.LUT UP2, URZ, UR6, 0x9f, URZ, 0xc0, !UPT ;  /* 0x0000009f063f7892 */ /* 0x000fe4000f84c03f */
[----:B------:R-:W-:-:S04]  /*2990*/  UISETP.GT.U32.AND UP0, UPT, UR52, 0x10, UPT ;  /* 0x000000103400788c */ /* 0x000fc8000bf04070 */
[----:B------:R-:W-:Y:S01]  /*29a0*/  UISETP.LT.U32.AND UP0, UPT, UR51, 0x11, UP0 ;  /* 0x000000113300788c */ /* 0x000fe20008701070 */
[----:B------:R-:W-:Y:S01]  /*29b0*/  PLOP3.LUT P0, PT, PT, PT, UP2, 0x80, 0x0 ;  /* 0x000000000000781c */ /* 0x000fe20003f0f028 */
[----:B------:R-:W-:Y:S02]  /*29c0*/  USHF.L.U32 UR46, UR46, 0x7, URZ ;  /* 0x000000072e2e7899 */ /* 0x000fe4000800063f */
[----:B------:R-:W-:Y:S02]  /*29d0*/  @UP1 UIMAD.WIDE.U32 UR4, UR52, -0xf0f0f0f, URZ ;  /* 0xf0f0f0f1340418a5 */ /* 0x000fe4000f8e003f */
[----:B------:R-:W-:Y:S02]  /*29e0*/  USEL UR6, URZ, 0x1, !UP0 ;  /* 0x000000013f067887 */ /* 0x000fe4000c000000 */
[----:B------:R-:W-:Y:S02]  /*29f0*/  @UP1 USHF.R.U32.HI UR4, URZ, 0x4, UR5 ;  /* 0x000000043f041899 */ /* 0x000fe40008011605 */
[----:B------:R-:W-:-:S02]  /*2a00*/  ULOP3.LUT UR43, UR43, UR6, URZ, 0x3c, !UPT ;  /* 0x000000062b2b7292 */ /* 0x000fc4000f8e3c3f */
[----:B------:R-:W-:Y:S02]  /*2a10*/  USHF.L.U32 UR45, UR45, 0x6, URZ ;  /* 0x000000062d2d7899 */ /* 0x000fe4000800063f */
[----:B------:R-:W-:Y:S01]  /*2a20*/  @UP1 ULOP3.LUT UR43, UR43, 0x1, UR4, 0x78, !UPT ;  /* 0x000000012b2b1892 */ /* 0x000fe2000f8e7804 */
[----:B------:R-:W-:Y:S11]  /*2a30*/  @!P0 BRA `(.L_x_34) ;  /* 0x0000000000408947 */ /* 0x000ff60003800000 */
[----:B------:R-:W-:Y:S01]  /*2a40*/  MOV R0, 0x0 ;  /* 0x0000000000007802 */ /* 0x000fe20000000f00 */
[----:B------:R-:W-:Y:S01]  /*2a50*/  ULDC.64 UR4, c[0x4][0x68] ;  /* 0x01001a0000047ab9 */ /* 0x000fe20000000a00 */
[----:B------:R-:W-:Y:S01]  /*2a60*/  ULDC.64 UR6, c[0x4][0x8] ;  /* 0x0100020000067ab9 */ /* 0x000fe20000000a00 */
[----:B------:R-:W-:Y:S01]  /*2a70*/  IMAD.U32 R4, RZ, RZ, UR4 ;  /* 0x00000004ff047e24 */ /* 0x000fe2000f8e00ff */
[----:B------:R1:W2:Y:S01]  /*2a80*/  LDC.64 R14, c[0x4][R0] ;  /* 0x01000000000e7b82 */ /* 0x0002a20000000a00 */
[----:B------:R-:W-:Y:S01]  /*2a90*/  IMAD.U32 R5, RZ, RZ, UR5 ;  /* 0x00000005ff057e24 */ /* 0x000fe2000f8e00ff */
[----:B------:R-:W-:Y:S01]  /*2aa0*/  ULDC.64 UR4, c[0x4][0x70] ;  /* 0x01001c0000047ab9 */ /* 0x000fe20000000a00 */
[----:B------:R-:W-:Y:S01]  /*2ab0*/  IMAD.U32 R10, RZ, RZ, UR6 ;  /* 0x00000006ff0a7e24 */ /* 0x000fe2000f8e00ff */
[----:B------:R-:W-:Y:S01]  /*2ac0*/  MOV R8, 0x70 ;  /* 0x0000007000087802 */ /* 0x000fe20000000f00 */
[----:B------:R-:W-:Y:S02]  /*2ad0*/  IMAD.U32 R6, RZ, RZ, UR4 ;  /* 0x00000004ff067e24 */ /* 0x000fe4000f8e00ff */
[----:B------:R-:W-:-:S02]  /*2ae0*/  IMAD.U32 R7, RZ, RZ, UR5 ;  /* 0x00000005ff077e24 */ /* 0x000fc4000f8e00ff */
[----:B------:R-:W-:Y:S02]  /*2af0*/  IMAD.U32 R11, RZ, RZ, UR7 ;  /* 0x00000007ff0b7e24 */ /* 0x000fe4000f8e00ff */
[----:B------:R-:W-:Y:S02]  /*2b00*/  IMAD.MOV.U32 R12, RZ, RZ, 0x1 ;  /* 0x00000001ff0c7424 */ /* 0x000fe400078e00ff */
[----:B-1----:R-:W-:-:S07]  /*2b10*/  IMAD.MOV.U32 R13, RZ, RZ, RZ ;  /* 0x000000ffff0d7224 */ /* 0x002fce00078e00ff */
[----:B------:R-:W-:-:S07]  /*2b20*/  LEPC R20, `(.L_x_34) ;  /* 0x000000001014794e */ /* 0x000fce0000000000 */
[----:B--2--5:R-:W-:Y:S05]  /*2b30*/  CALL.ABS.NOINC R14 ;  /* 0x000000000e007343 */ /* 0x024fea0003c00000 */
.L_x_34:
[----:B------:R-:W-:-:S04]  /*2b40*/  UIADD3 UR4, UR50, 0x2200, URZ ;  /* 0x0000220032047890 */ /* 0x000fc8000fffe03f */
[----:B------:R-:W-:-:S06]  /*2b50*/  ULOP3.LUT UP0, URZ, UR4, 0x9f, URZ, 0xc0, !UPT ;  /* 0x0000009f043f7892 */ /* 0x000fcc000f80c03f */
[----:B------:R-:W-:-:S13]  /*2b60*/  PLOP3.LUT P0, PT, PT, PT, UP0, 0x80, 0x0 ;  /* 0x000000000000781c */ /* 0x000fda0003f0f008 */
[----:B------:R-:W-:Y:S05]  /*2b70*/  @!P0 BRA `(.L_x_35) ;  /* 0x0000000000408947 */ /* 0x000fea0003800000 */
[----:B------:R-:W-:Y:S01]  /*2b80*/  MOV R0, 0x0 ;  /* 0x0000000000007802 */ /* 0x000fe20000000f00 */
[----:B------:R-:W-:Y:S01]  /*2b90*/  ULDC.64 UR4, c[0x4][0x68] ;  /* 0x01001a0000047ab9 */ /* 0x000fe20000000a00 */
[----:B------:R-:W-:Y:S01]  /*2ba0*/  ULDC.64 UR6, c[0x4][0x8] ;  /* 0x0100020000067ab9 */ /* 0x000fe20000000a00 */
[----:B------:R-:W-:Y:S01]  /*2bb0*/  IMAD.U32 R4, RZ, RZ, UR4 ;  /* 0x00000004ff047e24 */ /* 0x000fe2000f8e00ff */
[----:B------:R1:W2:Y:S01]  /*2bc0*/  LDC.64 R14, c[0x4][R0] ;  /* 0x01000000000e7b82 */ /* 0x0002a20000000a00 */
[----:B------:R-:W-:Y:S01]  /*2bd0*/  IMAD.U32 R5, RZ, RZ, UR5 ;  /* 0x00000005ff057e24 */ /* 0x000fe2000f8e00ff */
[----:B------:R-:W-:Y:S01]  /*2be0*/  ULDC.64 UR4, c[0x4][0x70] ;  /* 0x01001c0000047ab9 */ /* 0x000fe20000000a00 */
[----:B------:R-:W-:Y:S02]  /*2bf0*/  IMAD.U32 R10, RZ, RZ, UR6 ;  /* 0x00000006ff0a7e24 */ /* 0x000fe4000f8e00ff */
[----:B------:R-:W-:Y:S02]  /*2c00*/  IMAD.U32 R6, RZ, RZ, UR4 ;  /* 0x00000004ff067e24 */ /* 0x000fe4000f8e00ff */
[----:B------:R-:W-:-:S02]  /*2c10*/  IMAD.U32 R7, RZ, RZ, UR5 ;  /* 0x00000005ff077e24 */ /* 0x000fc4000f8e00ff */
[----:B------:R-:W-:Y:S02]  /*2c20*/  IMAD.U32 R11, RZ, RZ, UR7 ;  /* 0x00000007ff0b7e24 */ /* 0x000fe4000f8e00ff */
[----:B------:R-:W-:Y:S02]  /*2c30*/  IMAD.MOV.U32 R8, RZ, RZ, 0x70 ;  /* 0x00000070ff087424 */ /* 0x000fe400078e00ff */
[----:B------:R-:W-:Y:S02]  /*2c40*/  IMAD.MOV.U32 R12, RZ, RZ, 0x1 ;  /* 0x00000001ff0c7424 */ /* 0x000fe400078e00ff */
[----:B-1----:R-:W-:-:S07]  /*2c50*/  IMAD.MOV.U32 R13, RZ, RZ, RZ ;  /* 0x000000ffff0d7224 */ /* 0x002fce00078e00ff */
[----:B------:R-:W-:-:S07]  /*2c60*/  LEPC R20, `(.L_x_35) ;  /* 0x000000001014794e */ /* 0x000fce0000000000 */
[----:B--2--5:R-:W-:Y:S05]  /*2c70*/  CALL.ABS.NOINC R14 ;  /* 0x000000000e007343 */ /* 0x024fea0003c00000 */
.L_x_35:
[----:B------:R-:W1:Y:S02]  /*2c80*/  LDC.64 R8, c[0x0][0x590] ;  /* 0x00016400ff087b82 */ /* 0x000e640000000a00 */
[----:B-1----:R-:W-:-:S04]  /*2c90*/  ISETP.NE.U32.AND P0, PT, R8, RZ, PT ;  /* 0x000000ff0800720c */ /* 0x002fc80003f05070 */
[----:B------:R-:W-:-:S13]  /*2ca0*/  ISETP.NE.AND.EX P0, PT, R9, RZ, PT, P0 ;  /* 0x000000ff0900720c */ /* 0x000fda0003f05300 */
[----:B------:R-:W-:Y:S05]  /*2cb0*/  @!P0 BRA `(.L_x_36) ;  /* 0x0000000000348947 */ /* 0x000fea0003800000 */
[----:B------:R-:W-:Y:S02]  /*2cc0*/  ULDC.64 UR4, c[0x0][0x588] ;  /* 0x0001620000047ab9 */ /* 0x000fe40000000a00 */
[----:B------:R-:W-:-:S04]  /*2cd0*/  ISETP.NE.U32.AND P1, PT, RZ, UR4, PT ;  /* 0x00000004ff007c0c */ /* 0x000fc8000bf25070 */
[----:B------:R-:W-:-:S13]  /*2ce0*/  ISETP.NE.AND.EX P1, PT, RZ, UR5, PT, P1 ;  /* 0x00000005ff007c0c */ /* 0x000fda000bf25310 */
[----:B------:R-:W-:Y:S05]  /*2cf0*/  @!P1 BRA `(.L_x_37) ;  /* 0x0000000000189947 */ /* 0x000fea0003800000 */
[----:B------:R-:W1:Y:S01]  /*2d00*/  LDC.64 R4, c[0x0][0x588] ;  /* 0x00016200ff047b82 */ /* 0x000e620000000a00 */
[----:B------:R-:W-:-:S04]  /*2d10*/  IMAD R3, R8, UR47, RZ ;  /* 0x0000002f08037c24 */ /* 0x000fc8000f8e02ff */
[----:B-1----:R-:W-:-:S05]  /*2d20*/  IMAD.WIDE R4, R3, 0x4, R4 ;  /* 0x0000000403047825 */ /* 0x002fca00078e0204 */
[----:B-----5:R1:W5:Y:S01]  /*2d30*/  LDG.E R23, desc[UR38][R4.64] ;  /* 0x0000002604177981 */ /* 0x020362000c1e1900 */
[----:B------:R-:W-:Y:S01]  /*2d40*/  IMAD.MOV.U32 R22, RZ, RZ, 0x1 ;  /* 0x00000001ff167424 */ /* 0x000fe200078e00ff */
[----:B------:R-:W-:Y:S06]  /*2d50*/  BRA `(.L_x_36) ;  /* 0x00000000000c7947 */ /* 0x000fec0003800000 */
.L_x_37:
[----:B------:R-:W-:Y:S01]  /*2d60*/  ULDC UR4, c[0x0][0x580] ;  /* 0x0001600000047ab9 */ /* 0x000fe20000000800 */
[----:B------:R-:W-:Y:S02]  /*2d70*/  IMAD.MOV.U32 R22, RZ, RZ, 0x1 ;  /* 0x00000001ff167424 */ /* 0x000fe400078e00ff */
[----:B-----5:R-:W-:-:S07]  /*2d80*/  IMAD.U32 R23, RZ, RZ, UR4 ;  /* 0x00000004ff177e24 */ /* 0x020fce000f8e00ff */
.L_x_36:
[----:B------:R-:W2:Y:S02]  /*2d90*/  LDC.64 R6, c[0x0][0x5b0] ;  /* 0x00016c00ff067b82 */ /* 0x000ea40000000a00 */
[----:B--2---:R-:W-:-:S04]  /*2da0*/  ISETP.NE.U32.AND P1, PT, R6, RZ, PT ;  /* 0x000000ff0600720c */ /* 0x004fc80003f25070 */
[----:B------:R-:W-:-:S13]  /*2db0*/  ISETP.NE.AND.EX P1, PT, R7, RZ, PT, P1 ;  /* 0x000000ff0700720c */ /* 0x000fda0003f25310 */
[----:B------:R-:W-:Y:S05]  /*2dc0*/  @!P1 BRA `(.L_x_38) ;  /* 0x00000000002c9947 */ /* 0x000fea0003800000 */
[----:B------:R-:W-:Y:S02]  /*2dd0*/  ULDC.64 UR4, c[0x0][0x5a8] ;  /* 0x00016a0000047ab9 */ /* 0x000fe40000000a00 */
[----:B------:R-:W-:-:S04]  /*2de0*/  ISETP.NE.U32.AND P1, PT, RZ, UR4, PT ;  /* 0x00000004ff007c0c */ /* 0x000fc8000bf25070 */
[----:B------:R-:W-:-:S13]  /*2df0*/  ISETP.NE.AND.EX P1, PT, RZ, UR5, PT, P1 ;  /* 0x00000005ff007c0c */ /* 0x000fda000bf25310 */
[----:B------:R-:W-:Y:S05]  /*2e00*/  @!P1 BRA `(.L_x_39) ;  /* 0x0000000000149947 */ /* 0x000fea0003800000 */
[----:B-1----:R-:W1:Y:S01]  /*2e10*/  LDC.64 R4, c[0x0][0x5a8] ;  /* 0x00016a00ff047b82 */ /* 0x002e620000000a00 */
[----:B------:R-:W-:-:S04]  /*2e20*/  IMAD R3, R6, UR47, RZ ;  /* 0x0000002f06037c24 */ /* 0x000fc8000f8e02ff */
[----:B-1----:R-:W-:-:S05]  /*2e30*/  IMAD.WIDE R4, R3, 0x4, R4 ;  /* 0x0000000403047825 */ /* 0x002fca00078e0204 */
[----:B-----5:R2:W5:Y:S01]  /*2e40*/  LDG.E R56, desc[UR38][R4.64] ;  /* 0x0000002604387981 */ /* 0x020562000c1e1900 */
[----:B------:R-:W-:Y:S05]  /*2e50*/  BRA `(.L_x_38) ;  /* 0x0000000000087947 */ /* 0x000fea0003800000 */
.L_x_39:
[----:B------:R-:W-:Y:S02]  /*2e60*/  ULDC UR4, c[0x0][0x5a0] ;  /* 0x0001680000047ab9 */ /* 0x000fe40000000800 */
[----:B-----5:R-:W-:-:S07]  /*2e70*/  IMAD.U32 R56, RZ, RZ, UR4 ;  /* 0x00000004ff387e24 */ /* 0x020fce000f8e00ff */
.L_x_38:
[----:B------:R-:W-:Y:S01]  /*2e80*/  ULDC.64 UR4, c[0x0][0x588] ;  /* 0x0001620000047ab9 */ /* 0x000fe20000000a00 */
[----:B------:R-:W-:Y:S01]  /*2e90*/  ISETP.NE.U32.AND P1, PT, R8, RZ, PT ;  /* 0x000000ff0800720c */ /* 0x000fe20003f25070 */
[----:B------:R-:W-:Y:S02]  /*2ea0*/  UISETP.NE.U32.AND UP0, UPT, UR4, URZ, UPT ;  /* 0x0000003f0400728c */ /* 0x000fe4000bf05070 */
[----:B------:R-:W-:Y:S01]  /*2eb0*/  ISETP.NE.U32.AND P2, PT, RZ, UR4, PT ;  /* 0x00000004ff007c0c */ /* 0x000fe2000bf45070 */
[----:B------:R-:W-:Y:S01]  /*2ec0*/  IMAD.MOV.U32 R3, RZ, RZ, 0x1 ;  /* 0x00000001ff037424 */ /* 0x000fe200078e00ff */
[----:B------:R-:W-:Y:S01]  /*2ed0*/  ISETP.NE.AND.EX P4, PT, R9, RZ, PT, P1 ;  /* 0x000000ff0900720c */ /* 0x000fe20003f85310 */
[----:B------:R-:W-:Y:S02]  /*2ee0*/  UISETP.NE.AND.EX UP0, UPT, UR5, URZ, UPT, UP0 ;  /* 0x0000003f0500728c */ /* 0x000fe4000bf05300 */
[----:B------:R-:W-:Y:S01]  /*2ef0*/  ISETP.NE.AND.EX P2, PT, RZ, UR5, PT, P2 ;  /* 0x00000005ff007c0c */ /* 0x000fe2000bf45320 */
[----:B------:R-:W-:-:S03]  /*2f00*/  IMAD.MOV.U32 R0, RZ, RZ, 0x1 ;  /* 0x00000001ff007424 */ /* 0x000fc600078e00ff */
[----:B------:R-:W-:-:S04]  /*2f10*/  PLOP3.LUT P3, PT, PT, PT, UP0, 0x80, 0x0 ;  /* 0x000000000000781c */ /* 0x000fc80003f6f008 */
[----:B------:R-:W-:-:S05]  /*2f20*/  PLOP3.LUT P1, PT, P3, PT, PT, 0x8, 0x0 ;  /* 0x000000000000781c */ /* 0x000fca0001f2e170 */
[----:B------:R-:W-:Y:S08]  /*2f30*/  @P2 BRA P4, `(.L_x_40) ;  /* 0x0000000000282947 */ /* 0x000ff00002000000 */
[----:B------:R-:W-:Y:S04]  /*2f40*/  BSSY B0, `(.L_x_41) ;  /* 0x0000008000007945 */ /* 0x000fe80003800000 */
[----:B------:R-:W-:Y:S05]  /*2f50*/  @!P0 BRA `(.L_x_42) ;  /* 0x0000000000148947 */ /* 0x000fea0003800000 */
[----:B------:R-:W-:Y:S02]  /*2f60*/  LOP3.LUT P3, RZ, R22, 0xff, RZ, 0xc0, !PT ;  /* 0x000000ff16ff7812 */ /* 0x000fe4000786c0ff */
[----:B------:R-:W-:-:S11]  /*2f70*/  PLOP3.LUT P2, PT, P1, PT, PT, 0x80, 0x0 ;  /* 0x000000000000781c */ /* 0x000fd60000f4f070 */
[----:B------:R-:W-:Y:S05]  /*2f80*/  @!P3 BRA `(.L_x_43) ;  /* 0x00000000000cb947 */ /* 0x000fea0003800000 */
[----:B-----5:R-:W-:Y:S01]  /*2f90*/  FSETP.EQ.AND P2, PT, R23, RZ, PT ;  /* 0x000000ff1700720b */ /* 0x020fe20003f42000 */
[----:B------:R-:W-:-:S12]  /*2fa0*/  BRA `(.L_x_43) ;  /* 0x0000000000047947 */ /* 0x000fd80003800000 */
.L_x_42:
[----:B-----5:R-:W-:-:S13]  /*2fb0*/  FSETP.EQ.AND P2, PT, R23, RZ, PT ;  /* 0x000000ff1700720b */ /* 0x020fda0003f42000 */
.L_x_43:
[----:B------:R-:W-:Y:S05]  /*2fc0*/  BSYNC B0 ;  /* 0x0000000000007941 */ /* 0x000fea0003800000 */
.L_x_41:
[----:B------:R-:W-:-:S07]  /*2fd0*/  SEL R3, RZ, 0x1, P2 ;  /* 0x00000001ff037807 */ /* 0x000fce0001000000 */
.L_x_40:
[----:B------:R-:W-:Y:S04]  /*2fe0*/  BSSY B0, `(.L_x_44) ;  /* 0x0000007000007945 */ /* 0x000fe80003800000 */
[----:B------:R-:W-:Y:S05]  /*2ff0*/  @!P0 BRA `(.L_x_45) ;  /* 0x0000000000108947 */ /* 0x000fea0003800000 */
[----:B------:R-:W-:-:S13]  /*3000*/  LOP3.LUT P0, RZ, R22, 0xff, RZ, 0xc0, !PT ;  /* 0x000000ff16ff7812 */ /* 0x000fda000780c0ff */
[----:B------:R-:W-:Y:S05]  /*3010*/  @!P0 BRA `(.L_x_46) ;  /* 0x00000000000c8947 */ /* 0x000fea0003800000 */
[----:B-----5:R-:W-:Y:S01]  /*3020*/  FSETP.EQ.AND P1, PT, R23, RZ, PT ;  /* 0x000000ff1700720b */ /* 0x020fe20003f22000 */
[----:B------:R-:W-:-:S12]  /*3030*/  BRA `(.L_x_46) ;  /* 0x0000000000047947 */ /* 0x000fd80003800000 */
.L_x_45:
[----:B-----5:R-:W-:-:S13]  /*3040*/  FSETP.EQ.AND P1, PT, R23, RZ, PT ;  /* 0x000000ff1700720b */ /* 0x020fda0003f22000 */
.L_x_46:
[----:B------:R-:W-:Y:S05]  /*3050*/  BSYNC B0 ;  /* 0x0000000000007941 */ /* 0x000fea0003800000 */
.L_x_44:
[----:B------:R-:W-:Y:S01]  /*3060*/  PRMT R3, R3, 0x9910, RZ ;  /* 0x0000991003037816 */ /* 0x000fe200000000ff */
[----:B------:R-:W-:Y:S01]  /*3070*/  BSSY B0, `(.L_x_47) ;  /* 0x000003a000007945 */ /* 0x000fe20003800000 */
[----:B-12---:R-:W-:Y:S01]  /*3080*/  CS2R R4, SRZ ;  /* 0x0000000000047805 */ /* 0x006fe2000001ff00 */
[----:B------:R-:W-:Y:S01]  /*3090*/  IMAD.MOV.U32 R6, RZ, RZ, RZ ;  /* 0x000000ffff067224 */ /* 0x000fe200078e00ff */
[----:B------:R-:W-:Y:S01]  /*30a0*/  ISETP.NE.AND P0, PT, R3, RZ, PT ;  /* 0x000000ff0300720c */ /* 0x000fe20003f05270 */
[----:B------:R-:W-:-:S12]  /*30b0*/  IMAD.MOV.U32 R3, RZ, RZ, RZ ;  /* 0x000000ffff037224 */ /* 0x000fd800078e00ff */
[----:B------:R-:W-:Y:S05]  /*30c0*/  @!P0 BRA `(.L_x_48) ;  /* 0x0000000000d08947 */ /* 0x000fea0003800000 */
[----:B------:R-:W-:-:S13]  /*30d0*/  ISETP.NE.AND P3, PT, R58, 0x3, PT ;  /* 0x000000033a00780c */ /* 0x000fda0003f65270 */
[----:B------:R-:W-:Y:S05]  /*30e0*/  @!P3 BRA `(.L_x_49) ;  /* 0x000000000004b947 */ /* 0x000fea0003800000 */
[----:B------:R-:W-:Y:S01]  /*30f0*/  BPT.TRAP 0x1 ;  /* 0x000000040000795c */ /* 0x000fe20000300000 */
.L_x_49:
[----:B------:R-:W-:Y:S01]  /*3100*/  LEA R14, R62, UR50, 0x3 ;  /* 0x000000323e0e7c11 */ /* 0x000fe2000f8e18ff */
[----:B------:R-:W-:Y:S01]  /*3110*/  BSSY B1, `(.L_x_50) ;  /* 0x0000006000017945 */ /* 0x000fe20003800000 */
[----:B------:R-:W-:Y:S01]  /*3120*/  SHF.L.U32 R5, R59, 0x1f, RZ ;  /* 0x0000001f3b057819 */ /* 0x000fe200000006ff */
[----:B------:R-:W-:Y:S02]  /*3130*/  IMAD.MOV.U32 R3, RZ, RZ, RZ ;  /* 0x000000ffff037224 */ /* 0x000fe400078e00ff */
[----:B------:R-:W-:Y:S01]  /*3140*/  IMAD.MOV.U32 R4, RZ, RZ, RZ ;  /* 0x000000ffff047224 */ /* 0x000fe200078e00ff */
[----:B------:R-:W1:Y:S02]  /*3150*/  SYNCS.PHASECHK.TRANS64.TRYWAIT P2, [R14+URZ+0x110], R5 ;  /* 0x000110050e0075a7 */ /* 0x000e64000804017f */
[----:B-1----:R-:W-:Y:S05]  /*3160*/  @!P2 BRA `(.L_x_51) ;  /* 0x00000044004ca947 */ /* 0x002fea0003800000 */
.L_x_142:
[----:B------:R-:W-:Y:S05]  /*3170*/  BSYNC B1 ;  /* 0x0000000000017941 */ /* 0x000fea0003800000 */
.L_x_50:
[----:B------:R-:W-:Y:S01]  /*3180*/  BSSY B1, `(.L_x_52) ;  /* 0x0000017000017945 */ /* 0x000fe20003800000 */
[----:B-1----:R-:W-:Y:S02]  /*3190*/  IMAD.MOV.U32 R5, RZ, RZ, RZ ;  /* 0x000000ffff057224 */ /* 0x002fe400078e00ff */
[----:B------:R-:W-:Y:S01]  /*31a0*/  IMAD.MOV.U32 R6, RZ, RZ, RZ ;  /* 0x000000ffff067224 */ /* 0x000fe200078e00ff */
[----:B------:R-:W-:Y:S06]  /*31b0*/  @P1 BRA `(.L_x_53) ;  /* 0x00000000004c1947 */ /* 0x000fec0003800000 */
[----:B------:R-:W-:Y:S01]  /*31c0*/  SHF.R.U32.HI R4, RZ, 0x4, R18 ;  /* 0x00000004ff047819 */ /* 0x000fe20000011612 */
[----:B------:R-:W-:-:S03]  /*31d0*/  IMAD R3, R62, 0x1000, R57 ;  /* 0x000010003e037824 */ /* 0x000fc600078e0239 */
[----:B------:R-:W-:Y:S01]  /*31e0*/  LOP3.LUT P2, RZ, R4, 0x1, RZ, 0xc0, !PT ;  /* 0x0000000104ff7812 */ /* 0x000fe2000784c0ff */
[----:B------:R-:W-:Y:S01]  /*31f0*/  VIADD R4, R3, UR50 ;  /* 0x0000003203047c36 */ /* 0x000fe20008000000 */
[----:B------:R-:W-:Y:S03]  /*3200*/  LDS.U16 R6, [R3+UR50+0x300] ;  /* 0x0003003203067984 */ /* 0x000fe60008000400 */
[C---:B------:R-:W-:Y:S01]  /*3210*/  VIADD R5, R4.reuse, 0x200 ;  /* 0x0000020004057836 */ /* 0x040fe20000000000 */
[----:B------:R-:W-:Y:S01]  /*3220*/  LDS.U16 R7, [R3+UR50+0x208] ;  /* 0x0002083203077984 */ /* 0x000fe20008000400 */
[----:B------:R-:W-:-:S03]  /*3230*/  VIADD R8, R4, 0x210 ;  /* 0x0000021004087836 */ /* 0x000fc60000000000 */
[----:B------:R-:W-:Y:S03]  /*3240*/  LDS.U16 R4, [R3+UR50+0x308] ;  /* 0x0003083203047984 */ /* 0x000fe60008000400 */
[----:B------:R-:W-:Y:S02]  /*3250*/  @P2 VIADD R8, R5, 0xfffffff0 ;  /* 0xfffffff005082836 */ /* 0x000fe40000000000 */
[----:B------:R-:W1:Y:S04]  /*3260*/  LDS.U16 R5, [R3+UR50+0x200] ;  /* 0x0002003203057984 */ /* 0x000e680008000400 */
[----:B------:R-:W-:Y:S04]  /*3270*/  LDS.U16 R9, [R8+0x100] ;  /* 0x0001000008097984 */ /* 0x000fe80000000400 */
[----:B------:R-:W2:Y:S04]  /*3280*/  LDS.U16 R10, [R8] ;  /* 0x00000000080a7984 */ /* 0x000ea80000000400 */
[----:B------:R-:W-:Y:S04]  /*3290*/  LDS.U16 R11, [R8+0x108] ;  /* 0x00010800080b7984 */ /* 0x000fe80000000400 */
[----:B------:R-:W3:Y:S01]  /*32a0*/  LDS.U16 R12, [R8+0x8] ;  /* 0x00000800080c7984 */ /* 0x000ee20000000400 */
[----:B-1----:R-:W-:-:S02]  /*32b0*/  PRMT R6, R5, 0x5410, R6 ;  /* 0x0000541005067816 */ /* 0x002fc40000000006 */
[----:B------:R-:W-:Y:S02]  /*32c0*/  PRMT R5, R7, 0x5410, R4 ;  /* 0x0000541007057816 */ /* 0x000fe40000000004 */
[----:B--2---:R-:W-:Y:S02]  /*32d0*/  PRMT R4, R10, 0x5410, R9 ;  /* 0x000054100a047816 */ /* 0x004fe40000000009 */
[----:B---3--:R-:W-:-:S07]  /*32e0*/  PRMT R3, R12, 0x5410, R11 ;  /* 0x000054100c037816 */ /* 0x008fce000000000b */
.L_x_53:
[----:B------:R-:W-:Y:S05]  /*32f0*/  BSYNC B1 ;  /* 0x0000000000017941 */ /* 0x000fea0003800000 */
.L_x_52:
[----:B------:R-:W-:Y:S01]  /*3300*/  @!PT LDS RZ, [RZ] ;  /* 0x00000000fffff984 */ /* 0x000fe20000000800 */
[----:B------:R-:W-:Y:S01]  /*3310*/  @!PT LDS RZ, [RZ] ;  /* 0x00000000fffff984 */ /* 0x000fe20000000800 */
[----:B------:R-:W-:Y:S01]  /*3320*/  @!PT LDS RZ, [RZ] ;  /* 0x00000000fffff984 */ /* 0x000fe20000000800 */
[----:B------:R-:W-:Y:S01]  /*3330*/  @!PT LDS RZ, [RZ] ;  /* 0x00000000fffff984 */ /* 0x000fe20000000800 */
[----:B------:R1:W-:Y:S06]  /*3340*/  MEMBAR.ALL.CTA ;  /* 0x0000000000007992 */ /* 0x0003ec0000008000 */
[----:B-1----:R-:W1:Y:S01]  /*3350*/  FENCE.VIEW.ASYNC.S ;  /* 0x00000000000073c6 */ /* 0x002e620000000000 */
[----:B------:R-:W-:Y:S05]  /*3360*/  @!P3 BRA `(.L_x_54) ;  /* 0x000000000004b947 */ /* 0x000fea0003800000 */
[----:B------:R-:W-:Y:S01]  /*3370*/  BPT.TRAP 0x1 ;  /* 0x000000040000795c */ /* 0x000fe20000300000 */
.L_x_54:
[----:B------:R-:W2:Y:S01]  /*3380*/  S2R R8, SR_CgaCtaId ;  /* 0x0000000000087919 */ /* 0x000ea20000008800 */
[----:B------:R-:W-:Y:S02]  /*3390*/  VIADD R7, R14, 0x120 ;  /* 0x000001200e077836 */ /* 0x000fe40000000000 */
[----:B------:R-:W-:-:S05]  /*33a0*/  VIADD R62, R62, 0x1 ;  /* 0x000000013e3e7836 */ /* 0x000fca0000000000 */
[----:B------:R-:W-:-:S04]  /*33b0*/  ISETP.NE.AND P2, PT, R62, 0x2, PT ;  /* 0x000000023e00780c */ /* 0x000fc80003f45270 */
[----:B------:R-:W-:Y:S02]  /*33c0*/  SEL R62, R62, RZ, P2 ;  /* 0x000000ff3e3e7207 */ /* 0x000fe40001000000 */
[----:B--2---:R-:W-:Y:S02]  /*33d0*/  PRMT R7, R8, 0x654, R7 ;  /* 0x0000065408077816 */ /* 0x004fe40000000007 */
[----:B------:R-:W-:Y:S02]  /*33e0*/  SEL R8, RZ, 0x1, P2 ;  /* 0x00000001ff087807 */ /* 0x000fe40001000000 */
[----:B-1----:R1:W-:Y:S02]  /*33f0*/  SYNCS.ARRIVE.TRANS64.RED.A1T0 RZ, [R7+URZ], RZ ;  /* 0x000000ff07ff79a7 */ /* 0x0023e4000810043f */
[----:B------:R-:W-:-:S07]  /*3400*/  LOP3.LUT R59, R59, R8, RZ, 0x3c, !PT ;  /* 0x000000083b3b7212 */ /* 0x000fce00078e3cff */
.L_x_48:
[----:B------:R-:W-:Y:S05]  /*3410*/  BSYNC B0 ;  /* 0x0000000000007941 */ /* 0x000fea0003800000 */
.L_x_47:
[-C--:B-1----:R-:W-:Y:S01]  /*3420*/  F2FP.F16.E4M3.UNPACK_B R7, R6.reuse ;  /* 0x00000006ff07723e */ /* 0x082fe200020006ff */
[C---:B-----5:R-:W-:Y:S01]  /*3430*/  FMUL R12, R56.reuse, R91 ;  /* 0x0000005b380c7220 */ /* 0x060fe20000400000 */
[----:B------:R-:W-:Y:S01]  /*3440*/  F2FP.F16.E4M3.UNPACK_B R8, R6.H1 ;  /* 0x00000006ff08723e */ /* 0x000fe200030006ff */
[C---:B------:R-:W-:Y:S01]  /*3450*/  FMUL R94, R56.reuse, R94 ;  /* 0x0000005e385e7220 */ /* 0x040fe20000400000 */
[----:B------:R-:W-:Y:S01]  /*3460*/  SHF.R.U32.HI R9, RZ, 0x4, R18 ;  /* 0x00000004ff097819 */ /* 0x000fe20000011612 */
[--C-:B------:R-:W-:Y:S02]  /*3470*/  HADD2.F32 R10, -RZ, R7.reuse.H0_H0 ;  /* 0x20000007ff0a7230 */ /* 0x100fe40000004100 */
[C---:B------:R-:W-:Y:S01]  /*3480*/  FMUL R89, R56.reuse, R89 ;  /* 0x0000005938597220 */ /* 0x040fe20000400000 */
[C---:B------:R-:W-:Y:S01]  /*3490*/  FMUL R24, R56.reuse, R87 ;  /* 0x0000005738187220 */ /* 0x040fe20000400000 */
[----:B------:R-:W-:Y:S01]  /*34a0*/  LOP3.LUT P3, RZ, R9, 0x1, RZ, 0xc0, !PT ;  /* 0x0000000109ff7812 */ /* 0x000fe2000786c0ff */
[----:B------:R-:W-:Y:S01]  /*34b0*/  FMUL R9, R56, R92 ;  /* 0x0000005c38097220 */ /* 0x000fe20000400000 */
[----:B------:R-:W-:Y:S01]  /*34c0*/  FFMA R11, R23, R10, R12 ;  /* 0x0000000a170b7223 */ /* 0x000fe2000000000c */
[----:B------:R-:W-:Y:S01]  /*34d0*/  HADD2.F32 R10, -RZ, R7.H1_H1 ;  /* 0x30000007ff0a7230 */ /* 0x000fe20000004100 */
[----:B------:R-:W-:Y:S01]  /*34e0*/  F2FP.F16.E4M3.UNPACK_B R7, R5 ;  /* 0x00000005ff07723e */ /* 0x000fe200020006ff */
[----:B------:R-:W-:-:S02]  /*34f0*/  HADD2.F32 R12, -RZ, R8.H0_H0 ;  /* 0x20000008ff0c7230 */ /* 0x000fc40000004100 */
[C---:B------:R-:W-:Y:S01]  /*3500*/  FMUL R88, R56.reuse, R88 ;  /* 0x0000005838587220 */ /* 0x040fe20000400000 */
[----:B------:R-:W-:Y:S02]  /*3510*/  HADD2.F32 R8, -RZ, R8.H1_H1 ;  /* 0x30000008ff087230 */ /* 0x000fe40000004100 */
[C---:B------:R-:W-:Y:S01]  /*3520*/  FFMA R94, R23.reuse, R10, R94 ;  /* 0x0000000a175e7223 */ /* 0x040fe2000000005e */
[--C-:B------:R-:W-:Y:S02]  /*3530*/  HADD2.F32 R10, -RZ, R7.reuse.H0_H0 ;  /* 0x20000007ff0a7230 */ /* 0x100fe40000004100 */
[C---:B------:R-:W-:Y:S01]  /*3540*/  FFMA R89, R23.reuse, R12, R89 ;  /* 0x0000000c17597223 */ /* 0x040fe20000000059 */
[----:B------:R-:W-:Y:S02]  /*3550*/  HADD2.F32 R12, -RZ, R7.H1_H1 ;  /* 0x30000007ff0c7230 */ /* 0x000fe40000004100 */
[C---:B------:R-:W-:Y:S01]  /*3560*/  FFMA R20, R23.reuse, R8, R9 ;  /* 0x0000000817147223 */ /* 0x040fe20000000009 */
[C---:B------:R-:W-:Y:S01]  /*3570*/  FMUL R9, R56.reuse, R90 ;  /* 0x0000005a38097220 */ /* 0x040fe20000400000 */
[----:B------:R-:W-:Y:S01]  /*3580*/  F2FP.F16.E4M3.UNPACK_B R7, R4 ;  /* 0x00000004ff07723e */ /* 0x000fe200020006ff */
[C---:B------:R-:W-:Y:S01]  /*3590*/  FFMA R24, R23.reuse, R10, R24 ;  /* 0x0000000a17187223 */ /* 0x040fe20000000018 */
[----:B------:R-:W-:Y:S01]  /*35a0*/  F2FP.F16.E4M3.UNPACK_B R8, R5.H1 ;  /* 0x00000005ff08723e */ /* 0x000fe200030006ff */
[----:B------:R-:W-:Y:S01]  /*35b0*/  FFMA R13, R23, R12, R9 ;  /* 0x0000000c170d7223 */ /* 0x000fe20000000009 */
[----:B------:R-:W-:Y:S01]  /*35c0*/  FMUL R9, R56, R86 ;  /* 0x0000005638097220 */ /* 0x000fe20000400000 */
[----:B------:R-:W-:-:S02]  /*35d0*/  HADD2.F32 R12, -RZ, R7.H1_H1 ;  /* 0x30000007ff0c7230 */ /* 0x000fc40000004100 */
[C---:B------:R-:W-:Y:S01]  /*35e0*/  FMUL R83, R56.reuse, R83 ;  /* 0x0000005338537220 */ /* 0x040fe20000400000 */
[--C-:B------:R-:W-:Y:S02]  /*35f0*/  HADD2.F32 R14, -RZ, R8.reuse.H0_H0 ;  /* 0x20000008ff0e7230 */ /* 0x100fe40000004100 */
[C---:B------:R-:W-:Y:S01]  /*3600*/  FMUL R21, R56.reuse, R84 ;  /* 0x0000005438157220 */ /* 0x040fe20000400000 */
[----:B------:R-:W-:Y:S02]  /*3610*/  HADD2.F32 R8, -RZ, R8.H1_H1 ;  /* 0x30000008ff087230 */ /* 0x000fe40000004100 */
[C---:B------:R-:W-:Y:S01]  /*3620*/  FFMA R26, R23.reuse, R12, R9 ;  /* 0x0000000c171a7223 */ /* 0x040fe20000000009 */
[----:B------:R-:W-:Y:S01]  /*3630*/  HADD2.F32 R10, -RZ, R7.H0_H0 ;  /* 0x20000007ff0a7230 */ /* 0x000fe20000004100 */
[----:B------:R-:W-:Y:S01]  /*3640*/  F2FP.F16.E4M3.UNPACK_B R7, R4.H1 ;  /* 0x00000004ff07723e */ /* 0x000fe200030006ff */
[----:B------:R-:W-:Y:S01]  /*3650*/  FMUL R79, R56, R79 ;  /* 0x0000004f384f7220 */ /* 0x000fe20000400000 */
[----:B------:R-:W-:Y:S01]  /*3660*/  F2FP.F16.E4M3.UNPACK_B R9, R3 ;  /* 0x00000003ff09723e */ /* 0x000fe200020006ff */
[C---:B------:R-:W-:Y:S01]  /*3670*/  FFMA R15, R23.reuse, R8, R88 ;  /* 0x00000008170f7223 */ /* 0x040fe20000000058 */
[----:B------:R-:W-:Y:S01]  /*3680*/  FFMA R83, R23, R10, R83 ;  /* 0x0000000a17537223 */ /* 0x000fe20000000053 */
[----:B------:R-:W-:-:S02]  /*3690*/  HADD2.F32 R8, -RZ, R7.H0_H0 ;  /* 0x20000007ff087230 */ /* 0x000fc40000004100 */
[C---:B------:R-:W-:Y:S01]  /*36a0*/  FMUL R28, R56.reuse, R81 ;  /* 0x00000051381c7220 */ /* 0x040fe20000400000 */
[----:B------:R-:W-:Y:S01]  /*36b0*/  HADD2.F32 R10, -RZ, R7.H1_H1 ;  /* 0x30000007ff0a7230 */ /* 0x000fe20000004100 */
[----:B------:R-:W-:Y:S01]  /*36c0*/  F2FP.F16.E4M3.UNPACK_B R7, R3.H1 ;  /* 0x00000003ff07723e */ /* 0x000fe200030006ff */
[----:B------:R-:W-:Y:S02]  /*36d0*/  HADD2.F32 R12, -RZ, R9.H0_H0 ;  /* 0x20000009ff0c7230 */ /* 0x000fe40000004100 */
[C---:B------:R-:W-:Y:S01]  /*36e0*/  FFMA R28, R23.reuse, R8, R28 ;  /* 0x00000008171c7223 */ /* 0x040fe2000000001c */
[----:B------:R-:W-:Y:S01]  /*36f0*/  FMUL R85, R56, R85 ;  /* 0x0000005538557220 */ /* 0x000fe20000400000 */
[C---:B------:R-:W-:Y:S01]  /*3700*/  FFMA R21, R23.reuse, R10, R21 ;  /* 0x0000000a17157223 */ /* 0x040fe20000000015 */
[--C-:B------:R-:W-:Y:S02]  /*3710*/  HADD2.F32 R10, -RZ, R7.reuse.H0_H0 ;  /* 0x20000007ff0a7230 */ /* 0x100fe40000004100 */
[----:B------:R-:W-:Y:S01]  /*3720*/  FFMA R79, R23, R12, R79 ;  /* 0x0000000c174f7223 */ /* 0x000fe2000000004f */
[----:B------:R-:W-:Y:S01]  /*3730*/  HADD2.F32 R12, -RZ, R7.H1_H1 ;  /* 0x30000007ff0c7230 */ /* 0x000fe20000004100 */
[----:B------:R-:W-:Y:S01]  /*3740*/  LOP3.LUT R7, R18, 0xff, RZ, 0xc0, !PT ;  /* 0x000000ff12077812 */ /* 0x000fe200078ec0ff */
[----:B------:R-:W-:-:S02]  /*3750*/  HADD2.F32 R8, -RZ, R9.H1_H1 ;  /* 0x30000009ff087230 */ /* 0x000fc40000004100 */
[C---:B------:R-:W-:Y:S01]  /*3760*/  FMUL R82, R56.reuse, R82 ;  /* 0x0000005238527220 */ /* 0x040fe20000400000 */
[C---:B------:R-:W-:Y:S01]  /*3770*/  FMUL R77, R56.reuse, R77 ;  /* 0x0000004d384d7220 */ /* 0x040fe20000400000 */
[----:B------:R-:W-:Y:S01]  /*3780*/  FMUL R9, R56, R80 ;  /* 0x0000005038097220 */ /* 0x000fe20000400000 */
[----:B------:R-:W-:Y:S02]  /*3790*/  VIADD R7, R7, 0x1f ;  /* 0x0000001f07077836 */ /* 0x000fe40000000000 */
[C---:B------:R-:W-:Y:S01]  /*37a0*/  FFMA R14, R23.reuse, R14, R85 ;  /* 0x0000000e170e7223 */ /* 0x040fe20000000055 */
[C---:B------:R-:W-:Y:S01]  /*37b0*/  FFMA R8, R23.reuse, R8, R82 ;  /* 0x0000000817087223 */ /* 0x040fe20000000052 */
[C---:B------:R-:W-:Y:S01]  /*37c0*/  FFMA R10, R23.reuse, R10, R77 ;  /* 0x0000000a170a7223 */ /* 0x040fe2000000004d */
[----:B------:R-:W-:Y:S01]  /*37d0*/  FFMA R9, R23, R12, R9 ;  /* 0x0000000c17097223 */ /* 0x000fe20000000009 */
[----:B------:R-:W-:Y:S01]  /*37e0*/  ISETP.GT.U32.AND P2, PT, R7, 0x3e, PT ;  /* 0x0000003e0700780c */ /* 0x000fe20003f44070 */
[----:B------:R-:W-:Y:S01]  /*37f0*/  IMAD.MOV.U32 R7, RZ, RZ, 0x10 ;  /* 0x00000010ff077424 */ /* 0x000fe200078e00ff */
[----:B------:R-:W-:-:S02]  /*3800*/  F2FP.SATFINITE.E4M3.F32.PACK_AB_MERGE_C R14, R15, R14, RZ ;  /* 0x0000000e0f0e723e */ /* 0x000fc400048070ff */
[----:B------:R-:W-:Y:S02]  /*3810*/  F2FP.SATFINITE.E4M3.F32.PACK_AB_MERGE_C R94, R94, R11, RZ ;  /* 0x0000000b5e5e723e */ /* 0x000fe400048070ff */
[----:B------:R-:W-:Y:S02]  /*3820*/  SEL R7, R7, 0xfffffff0, !P3 ;  /* 0xfffffff007077807 */ /* 0x000fe40005800000 */
[----:B------:R-:W-:Y:S02]  /*3830*/  F2FP.SATFINITE.E4M3.F32.PACK_AB_MERGE_C R20, R20, R89, RZ ;  /* 0x000000591414723e */ /* 0x000fe400048070ff */
[----:B------:R-:W-:Y:S01]  /*3840*/  F2FP.SATFINITE.E4M3.F32.PACK_AB_MERGE_C R24, R13, R24, RZ ;  /* 0x000000180d18723e */ /* 0x000fe200048070ff */
[----:B------:R-:W-:Y:S01]  /*3850*/  IMAD.IADD R15, R60, 0x1, R7 ;  /* 0x000000013c0f7824 */ /* 0x000fe200078e0207 */
[----:B------:R-:W-:Y:S02]  /*3860*/  F2FP.SATFINITE.E4M3.F32.PACK_AB_MERGE_C R26, R26, R83, RZ ;  /* 0x000000531a1a723e */ /* 0x000fe400048070ff */
[----:B------:R-:W-:-:S02]  /*3870*/  F2FP.SATFINITE.E4M3.F32.PACK_AB_MERGE_C R28, R21, R28, RZ ;  /* 0x0000001c151c723e */ /* 0x000fc400048070ff */
[----:B------:R-:W-:Y:S02]  /*3880*/  F2FP.SATFINITE.E4M3.F32.PACK_AB_MERGE_C R8, R8, R79, RZ ;  /* 0x0000004f0808723e */ /* 0x000fe400048070ff */
[----:B------:R-:W-:Y:S01]  /*3890*/  F2FP.SATFINITE.E4M3.F32.PACK_AB_MERGE_C R10, R9, R10, RZ ;  /* 0x0000000a090a723e */ /* 0x000fe200048070ff */
[----:B------:R-:W-:Y:S06]  /*38a0*/  @P2 BRA `(.L_x_55) ;  /* 0x0000000000042947 */ /* 0x000fec0003800000 */
[----:B------:R-:W-:-:S04]  /*38b0*/  DEPBAR.LE SB0, 0x1 ;  /* 0x000080400000791a */ /* 0x000fc80000000000 */
.L_x_55:
[----:B------:R-:W-:Y:S05]  /*38c0*/  WARPSYNC.ALL ;  /* 0x0000000000007948 */ /* 0x000fea0003800000 */
[----:B------:R-:W-:Y:S06]  /*38d0*/  BAR.SYNC.DEFER_BLOCKING 0x1, 0x100 ;  /* 0x0044000000007b1d */ /* 0x000fec0000010000 */
[----:B------:R-:W-:Y:S01]  /*38e0*/  BSSY B0, `(.L_x_56) ;  /* 0x0000016000007945 */ /* 0x000fe20003800000 */
[----:B------:R1:W-:Y:S04]  /*38f0*/  STS.U16 [R57+UR50+0x2200], R94 ;  /* 0x0022005e39007988 */ /* 0x0003e80008000432 */
[----:B------:R1:W-:Y:S04]  /*3900*/  STS.U16 [R57+UR50+0x2300], R20 ;  /* 0x0023001439007988 */ /* 0x0003e80008000432 */
[----:B------:R1:W-:Y:S04]  /*3910*/  STS.U16 [R57+UR50+0x2208], R24 ;  /* 0x0022081839007988 */ /* 0x0003e80008000432 */
[----:B------:R1:W-:Y:S04]  /*3920*/  STS.U16 [R57+UR50+0x2308], R14 ;  /* 0x0023080e39007988 */ /* 0x0003e80008000432 */
[----:B------:R1:W-:Y:S04]  /*3930*/  STS.U16 [R15+0x2200], R26 ;  /* 0x0022001a0f007388 */ /* 0x0003e80000000400 */
[----:B------:R1:W-:Y:S04]  /*3940*/  STS.U16 [R15+0x2300], R28 ;  /* 0x0023001c0f007388 */ /* 0x0003e80000000400 */
[----:B------:R1:W-:Y:S04]  /*3950*/  STS.U16 [R15+0x2208], R8 ;  /* 0x002208080f007388 */ /* 0x0003e80000000400 */
[----:B------:R1:W-:Y:S01]  /*3960*/  STS.U16 [R15+0x2308], R10 ;  /* 0x0023080a0f007388 */ /* 0x0003e20000000400 */
[----:B------:R-:W-:Y:S01]  /*3970*/  @!PT LDS RZ, [RZ] ;  /* 0x00000000fffff984 */ /* 0x000fe20000000800 */
[----:B------:R-:W-:Y:S01]  /*3980*/  @!PT LDS RZ, [RZ] ;  /* 0x00000000fffff984 */ /* 0x000fe20000000800 */
[----:B------:R-:W-:Y:S01]  /*3990*/  @!PT LDS RZ, [RZ] ;  /* 0x00000000fffff984 */ /* 0x000fe20000000800 */
[----:B------:R-:W-:Y:S01]  /*39a0*/  @!PT LDS RZ, [RZ] ;  /* 0x00000000fffff984 */ /* 0x000fe20000000800 */
[----:B------:R2:W-:Y:S06]  /*39b0*/  MEMBAR.ALL.CTA ;  /* 0x0000000000007992 */ /* 0x0005ec0000008000 */
[----:B--2---:R-:W2:Y:S02]  /*39c0*/  FENCE.VIEW.ASYNC.S ;  /* 0x00000000000073c6 */ /* 0x004ea40000000000 */
[----:B--2---:R-:W-:Y:S06]  /*39d0*/  BAR.SYNC.DEFER_BLOCKING 0x1, 0x100 ;  /* 0x0044000000007b1d */ /* 0x004fec0000010000 */
[----:B-1----:R-:W-:Y:S05]  /*39e0*/  @P2 BRA `(.L_x_57) ;  /* 0x0000000000142947 */ /* 0x002fea0003800000 */
[----:B------:R-:W-:Y:S02]  /*39f0*/  UIADD3 UR4, UP0, UR48, 0x4f0, URZ ;  /* 0x000004f030047890 */ /* 0x000fe4000ff1e03f */
[----:B------:R-:W-:Y:S02]  /*3a00*/  UIADD3 UR44, UR50, 0x2200, URZ ;  /* 0x00002200322c7890 */ /* 0x000fe4000fffe03f */
[----:B------:R-:W-:-:S09]  /*3a10*/  UIADD3.X UR5, URZ, UR49, URZ, UP0, !UPT ;  /* 0x000000313f057290 */ /* 0x000fd200087fe43f */
[----:B------:R1:W-:Y:S02]  /*3a20*/  UTMASTG.3D [UR44], [UR4] ;  /* 0x0000002c040073b5 */ /* 0x0003e40008010000 */
[----:B-1----:R0:W-:Y:S02]  /*3a30*/  UTMACMDFLUSH ;  /* 0x00000000000079b7 */ /* 0x0021e40000000000 */
.L_x_57:
[----:B------:R-:W-:Y:S05]  /*3a40*/  BSYNC B0 ;  /* 0x0000000000007941 */ /* 0x000fea0003800000 */
.L_x_56:
[----:B------:R-:W-:Y:S04]  /*3a50*/  BSSY B0, `(.L_x_58) ;  /* 0x000002e000007945 */ /* 0x000fe80003800000 */
[----:B------:R-:W-:Y:S05]  /*3a60*/  @!P0 BRA `(.L_x_59) ;  /* 0x0000000000b08947 */ /* 0x000fea0003800000 */
[----:B------:R-:W-:-:S13]  /*3a70*/  ISETP.NE.AND P3, PT, R58, 0x3, PT ;  /* 0x000000033a00780c */ /* 0x000fda0003f65270 */
[----:B------:R-:W-:Y:S05]  /*3a80*/  @!P3 BRA `(.L_x_60) ;  /* 0x000000000004b947 */ /* 0x000fea0003800000 */
[----:B------:R-:W-:Y:S01]  /*3a90*/  BPT.TRAP 0x1 ;  /* 0x000000040000795c */ /* 0x000fe20000300000 */
.L_x_60:
[----:B------:R-:W-:Y:S01]  /*3aa0*/  LEA R12, R62, UR50, 0x3 ;  /* 0x000000323e0c7c11 */ /* 0x000fe2000f8e18ff */
[----:B------:R-:W-:Y:S01]  /*3ab0*/  BSSY B1, `(.L_x_61) ;  /* 0x0000004000017945 */ /* 0x000fe20003800000 */
[----:B------:R-:W-:-:S04]  /*3ac0*/  SHF.L.U32 R9, R59, 0x1f, RZ ;  /* 0x0000001f3b097819 */ /* 0x000fc800000006ff */
[----:B------:R-:W1:Y:S02]  /*3ad0*/  SYNCS.PHASECHK.TRANS64.TRYWAIT P0, [R12+URZ+0x110], R9 ;  /* 0x000110090c0075a7 */ /* 0x000e64000800017f */
[----:B-1----:R-:W-:Y:S05]  /*3ae0*/  @!P0 BRA `(.L_x_62) ;  /* 0x0000003c00008947 */ /* 0x002fea0003800000 */
.L_x_143:
[----:B------:R-:W-:Y:S05]  /*3af0*/  BSYNC B1 ;  /* 0x0000000000017941 */ /* 0x000fea0003800000 */
.L_x_61:
[----:B------:R-:W-:Y:S04]  /*3b00*/  BSSY B1, `(.L_x_63) ;  /* 0x0000011000017945 */ /* 0x000fe80003800000 */
[----:B------:R-:W-:Y:S05]  /*3b10*/  @P1 BRA `(.L_x_64) ;  /* 0x00000000003c1947 */ /* 0x000fea0003800000 */
[----:B------:R-:W-:-:S04]  /*3b20*/  IMAD R13, R62, 0x1000, R57 ;  /* 0x000010003e0d7824 */ /* 0x000fc800078e0239 */
[----:B------:R-:W-:Y:S01]  /*3b30*/  VIADD R4, R13, UR50 ;  /* 0x000000320d047c36 */ /* 0x000fe20008000000 */
[----:B------:R-:W-:Y:S03]  /*3b40*/  LDS.U16 R6, [R13+UR50+0x300] ;  /* 0x000300320d067984 */ /* 0x000fe60008000400 */
[----:B------:R-:W-:Y:S01]  /*3b50*/  IMAD.IADD R11, R4, 0x1, R7 ;  /* 0x00000001040b7824 */ /* 0x000fe200078e0207 */
[----:B------:R-:W2:Y:S04]  /*3b60*/  LDS.U16 R3, [R13+UR50+0x200] ;  /* 0x000200320d037984 */ /* 0x000ea80008000400 */
[----:B------:R-:W-:Y:S04]  /*3b70*/  LDS.U16 R5, [R13+UR50+0x308] ;  /* 0x000308320d057984 */ /* 0x000fe80008000400 */
[----:B------:R-:W3:Y:S04]  /*3b80*/  LDS.U16 R4, [R13+UR50+0x208] ;  /* 0x000208320d047984 */ /* 0x000ee80008000400 */
[----:B------:R-:W-:Y:S04]  /*3b90*/  LDS.U16 R7, [R11+0x300] ;  /* 0x000300000b077984 */ /* 0x000fe80000000400 */
[----:B------:R-:W4:Y:S04]  /*3ba0*/  LDS.U16 R8, [R11+0x200] ;  /* 0x000200000b087984 */ /* 0x000f280000000400 */
[----:B-1----:R-:W-:Y:S04]  /*3bb0*/  LDS.U16 R9, [R11+0x308] ;  /* 0x000308000b097984 */ /* 0x002fe80000000400 */
[----:B------:R-:W1:Y:S01]  /*3bc0*/  LDS.U16 R10, [R11+0x208] ;  /* 0x000208000b0a7984 */ /* 0x000e620000000400 */
[----:B--2---:R-:W-:-:S02]  /*3bd0*/  PRMT R6, R3, 0x5410, R6 ;  /* 0x0000541003067816 */ /* 0x004fc40000000006 */
[----:B---3--:R-:W-:Y:S02]  /*3be0*/  PRMT R5, R4, 0x5410, R5 ;  /* 0x0000541004057816 */ /* 0x008fe40000000005 */
[----:B----4-:R-:W-:Y:S02]  /*3bf0*/  PRMT R4, R8, 0x5410, R7 ;  /* 0x0000541008047816 */ /* 0x010fe40000000007 */
[----:B-1----:R-:W-:-:S07]  /*3c00*/  PRMT R3, R10, 0x5410, R9 ;  /* 0x000054100a037816 */ /* 0x002fce0000000009 */
.L_x_64:
[----:B------:R-:W-:Y:S05]  /*3c10*/  BSYNC B1 ;  /* 0x0000000000017941 */ /* 0x000fea0003800000 */
.L_x_63:
[----:B------:R-:W-:Y:S01]  /*3c20*/  @!PT LDS RZ, [RZ] ;  /* 0x00000000fffff984 */ /* 0x000fe20000000800 */
[----:B------:R-:W-:Y:S01]  /*3c30*/  @!PT LDS RZ, [RZ] ;  /* 0x00000000fffff984 */ /* 0x000fe20000000800 */
[----:B------:R-:W-:Y:S01]  /*3c40*/  @!PT LDS RZ, [RZ] ;  /* 0x00000000fffff984 */ /* 0x000fe20000000800 */
[----:B------:R-:W-:Y:S01]  /*3c50*/  @!PT LDS RZ, [RZ] ;  /* 0x00000000fffff984 */ /* 0x000fe20000000800 */
[----:B------:R2:W-:Y:S06]  /*3c60*/  MEMBAR.ALL.CTA ;  /* 0x0000000000007992 */ /* 0x0005ec0000008000 */
[----:B--2---:R-:W2:Y:S01]  /*3c70*/  FENCE.VIEW.ASYNC.S ;  /* 0x00000000000073c6 */ /* 0x004ea20000000000 */
[----:B------:R-:W-:Y:S05]  /*3c80*/  @!P3 BRA `(.L_x_65) ;  /* 0x000000000004b947 */ /* 0x000fea0003800000 */
[----:B------:R-:W-:Y:S01]  /*3c90*/  BPT.TRAP 0x1 ;  /* 0x000000040000795c */ /* 0x000fe20000300000 */
.L_x_65:
[----:B------:R-:W3:Y:S01]  /*3ca0*/  S2R R8, SR_CgaCtaId ;  /* 0x0000000000087919 */ /* 0x000ee20000008800 */
[----:B------:R-:W-:Y:S02]  /*3cb0*/  VIADD R7, R12, 0x120 ;  /* 0x000001200c077836 */ /* 0x000fe40000000000 */
[----:B------:R-:W-:-:S05]  /*3cc0*/  VIADD R62, R62, 0x1 ;  /* 0x000000013e3e7836 */ /* 0x000fca0000000000 */
[----:B------:R-:W-:-:S04]  /*3cd0*/  ISETP.NE.AND P0, PT, R62, 0x2, PT ;  /* 0x000000023e00780c */ /* 0x000fc80003f05270 */
[----:B------:R-:W-:Y:S02]  /*3ce0*/  SEL R62, R62, RZ, P0 ;  /* 0x000000ff3e3e7207 */ /* 0x000fe40000000000 */
[----:B---3--:R-:W-:Y:S02]  /*3cf0*/  PRMT R7, R8, 0x654, R7 ;  /* 0x0000065408077816 */ /* 0x008fe40000000007 */
[----:B------:R-:W-:Y:S02]  /*3d00*/  SEL R8, RZ, 0x1, P0 ;  /* 0x00000001ff087807 */ /* 0x000fe40000000000 */
[----:B--2---:R2:W-:Y:S02]  /*3d10*/  SYNCS.ARRIVE.TRANS64.RED.A1T0 RZ, [R7+URZ], RZ ;  /* 0x000000ff07ff79a7 */ /* 0x0045e4000810043f */
[----:B------:R-:W-:-:S07]  /*3d20*/  LOP3.LUT R59, R59, R8, RZ, 0x3c, !PT ;  /* 0x000000083b3b7212 */ /* 0x000fce00078e3cff */
.L_x_59:
[----:B------:R-:W-:Y:S05]  /*3d30*/  BSYNC B0 ;  /* 0x0000000000007941 */ /* 0x000fea0003800000 */
.L_x_58:
[-C--:B--2---:R-:W-:Y:S01]  /*3d40*/  F2FP.F16.E4M3.UNPACK_B R7, R6.reuse ;  /* 0x00000006ff07723e */ /* 0x084fe200020006ff */
[C---:B------:R-:W-:Y:S01]  /*3d50*/  FMUL R14, R56.reuse, R75 ;  /* 0x0000004b380e7220 */ /* 0x040fe20000400000 */
[----:B------:R-:W-:Y:S01]  /*3d60*/  F2FP.F16.E4M3.UNPACK_B R6, R6.H1 ;  /* 0x00000006ff06723e */ /* 0x000fe200030006ff */
[C---:B-1----:R-:W-:Y:S01]  /*3d70*/  FMUL R9, R56.reuse, R78 ;  /* 0x0000004e38097220 */ /* 0x042fe20000400000 */
[C---:B------:R-:W-:Y:S01]  /*3d80*/  FMUL R76, R56.reuse, R76 ;  /* 0x0000004c384c7220 */ /* 0x040fe20000400000 */
[--C-:B------:R-:W-:Y:S02]  /*3d90*/  HADD2.F32 R8, -RZ, R7.reuse.H0_H0 ;  /* 0x20000007ff087230 */ /* 0x100fe40000004100 */
[----:B------:R-:W-:Y:S01]  /*3da0*/  FMUL R71, R56, R71 ;  /* 0x0000004738477220 */ /* 0x000fe20000400000 */
[----:B------:R-:W-:Y:S01]  /*3db0*/  HADD2.F32 R10, -RZ, R7.H1_H1 ;  /* 0x30000007ff0a7230 */ /* 0x000fe20000004100 */
[----:B------:R-:W-:Y:S01]  /*3dc0*/  F2FP.F16.E4M3.UNPACK_B R7, R5 ;  /* 0x00000005ff07723e */ /* 0x000fe200020006ff */
[----:B------:R-:W-:-:S02]  /*3dd0*/  HADD2.F32 R12, -RZ, R6.H0_H0 ;  /* 0x20000006ff0c7230 */ /* 0x000fc40000004100 */
[C---:B------:R-:W-:Y:S01]  /*3de0*/  FFMA R14, R23.reuse, R8, R14 ;  /* 0x00000008170e7223 */ /* 0x040fe2000000000e */
[----:B------:R-:W-:Y:S02]  /*3df0*/  HADD2.F32 R6, -RZ, R6.H1_H1 ;  /* 0x30000006ff067230 */ /* 0x000fe40000004100 */
[C---:B------:R-:W-:Y:S01]  /*3e00*/  FFMA R9, R23.reuse, R10, R9 ;  /* 0x0000000a17097223 */ /* 0x040fe20000000009 */
[--C-:B------:R-:W-:Y:S01]  /*3e10*/  HADD2.F32 R8, -RZ, R7.reuse.H0_H0 ;  /* 0x20000007ff087230 */ /* 0x100fe20000004100 */
[----:B------:R-:W-:Y:S01]  /*3e20*/  F2FP.F16.E4M3.UNPACK_B R5, R5.H1 ;  /* 0x00000005ff05723e */ /* 0x000fe200030006ff */
[----:B------:R-:W-:Y:S02]  /*3e30*/  HADD2.F32 R10, -RZ, R7.H1_H1 ;  /* 0x30000007ff0a7230 */ /* 0x000fe40000004100 */
[----:B------:R-:W-:Y:S01]  /*3e40*/  FMUL R7, R56, R74 ;  /* 0x0000004a38077220 */ /* 0x000fe20000400000 */
[C---:B------:R-:W-:Y:S01]  /*3e50*/  FFMA R11, R23.reuse, R6, R76 ;  /* 0x00000006170b7223 */ /* 0x040fe2000000004c */
[----:B------:R-:W-:Y:S01]  /*3e60*/  FFMA R71, R23, R8, R71 ;  /* 0x0000000817477223 */ /* 0x000fe20000000047 */
[----:B------:R-:W-:-:S02]  /*3e70*/  HADD2.F32 R6, -RZ, R5.H0_H0 ;  /* 0x20000005ff067230 */ /* 0x000fc40000004100 */
[C---:B------:R-:W-:Y:S01]  /*3e80*/  FFMA R20, R23.reuse, R10, R7 ;  /* 0x0000000a17147223 */ /* 0x040fe20000000007 */
[----:B------:R-:W-:Y:S01]  /*3e90*/  F2FP.F16.E4M3.UNPACK_B R7, R4 ;  /* 0x00000004ff07723e */ /* 0x000fe200020006ff */
[----:B------:R-:W-:Y:S02]  /*3ea0*/  HADD2.F32 R8, -RZ, R5.H1_H1 ;  /* 0x30000005ff087230 */ /* 0x000fe40000004100 */
[C---:B------:R-:W-:Y:S01]  /*3eb0*/  FMUL R5, R56.reuse, R72 ;  /* 0x0000004838057220 */ /* 0x040fe20000400000 */
[----:B------:R-:W-:Y:S01]  /*3ec0*/  F2FP.F16.E4M3.UNPACK_B R4, R4.H1 ;  /* 0x00000004ff04723e */ /* 0x000fe200030006ff */
[----:B------:R-:W-:Y:S01]  /*3ed0*/  FMUL R24, R56, R69 ;  /* 0x0000004538187220 */ /* 0x000fe20000400000 */
[----:B------:R-:W-:Y:S02]  /*3ee0*/  HADD2.F32 R10, -RZ, R7.H0_H0 ;  /* 0x20000007ff0a7230 */ /* 0x000fe40000004100 */
[C---:B------:R-:W-:Y:S01]  /*3ef0*/  FFMA R13, R23.reuse, R8, R5 ;  /* 0x00000008170d7223 */ /* 0x040fe20000000005 */
[----:B------:R-:W-:Y:S01]  /*3f00*/  F2FP.F16.E4M3.UNPACK_B R5, R3 ;  /* 0x00000003ff05723e */ /* 0x000fe200020006ff */
[----:B------:R-:W-:Y:S01]  /*3f10*/  FFMA R24, R23, R6, R24 ;  /* 0x0000000617187223 */ /* 0x000fe20000000018 */
[----:B------:R-:W-:-:S02]  /*3f20*/  HADD2.F32 R8, -RZ, R4.H0_H0 ;  /* 0x20000004ff087230 */ /* 0x000fc40000004100 */
[C---:B------:R-:W-:Y:S01]  /*3f30*/  FMUL R67, R56.reuse, R67 ;  /* 0x0000004338437220 */ /* 0x040fe20000400000 */
[----:B------:R-:W-:Y:S02]  /*3f40*/  HADD2.F32 R6, -RZ, R7.H1_H1 ;  /* 0x30000007ff067230 */ /* 0x000fe40000004100 */
[C---:B------:R-:W-:Y:S01]  /*3f50*/  FMUL R68, R56.reuse, R68 ;  /* 0x0000004438447220 */ /* 0x040fe20000400000 */
[----:B------:R-:W-:Y:S02]  /*3f60*/  HADD2.F32 R4, -RZ, R4.H1_H1 ;  /* 0x30000004ff047230 */ /* 0x000fe40000004100 */
[C---:B------:R-:W-:Y:S01]  /*3f70*/  FMUL R65, R56.reuse, R65 ;  /* 0x0000004138417220 */ /* 0x040fe20000400000 */
[----:B------:R-:W-:Y:S01]  /*3f80*/  FMUL R7, R56, R70 ;  /* 0x0000004638077220 */ /* 0x000fe20000400000 */
[----:B------:R-:W-:Y:S01]  /*3f90*/  F2FP.F16.E4M3.UNPACK_B R3, R3.H1 ;  /* 0x00000003ff03723e */ /* 0x000fe200030006ff */
[C---:B------:R-:W-:Y:S01]  /*3fa0*/  FFMA R67, R23.reuse, R10, R67 ;  /* 0x0000000a17437223 */ /* 0x040fe20000000043 */
[C---:B------:R-:W-:Y:S01]  /*3fb0*/  FFMA R68, R23.reuse, R6, R68 ;  /* 0x0000000617447223 */ /* 0x040fe20000000044 */
[C---:B------:R-:W-:Y:S01]  /*3fc0*/  FFMA R65, R23.reuse, R8, R65 ;  /* 0x0000000817417223 */ /* 0x040fe20000000041 */
[----:B------:R-:W-:Y:S01]  /*3fd0*/  FFMA R26, R23, R4, R7 ;  /* 0x00000004171a7223 */ /* 0x000fe20000000007 */
[----:B------:R-:W-:-:S02]  /*3fe0*/  HADD2.F32 R4, -RZ, R5.H0_H0 ;  /* 0x20000005ff047230 */ /* 0x000fc40000004100 */
[C---:B------:R-:W-:Y:S01]  /*3ff0*/  FMUL R73, R56.reuse, R73 ;  /* 0x0000004938497220 */ /* 0x040fe20000400000 */
[----:B------:R-:W-:Y:S02]  /*4000*/  HADD2.F32 R6, -RZ, R5.H1_H1 ;  /* 0x30000005ff067230 */ /* 0x000fe40000004100 */
[C---:B------:R-:W-:Y:S01]  /*4010*/  FMUL R28, R56.reuse, R63 ;  /* 0x0000003f381c7220 */ /* 0x040fe20000400000 */
[--C-:B------:R-:W-:Y:S02]  /*4020*/  HADD2.F32 R8, -RZ, R3.reuse.H0_H0 ;  /* 0x20000003ff087230 */ /* 0x100fe40000004100 */
[C---:B------:R-:W-:Y:S01]  /*4030*/  FMUL R61, R56.reuse, R61 ;  /* 0x0000003d383d7220 */ /* 0x040fe20000400000 */
[----:B------:R-:W-:Y:S02]  /*4040*/  HADD2.F32 R10, -RZ, R3.H1_H1 ;  /* 0x30000003ff0a7230 */ /* 0x000fe40000004100 */
[C---:B------:R-:W-:Y:S01]  /*4050*/  FMUL R3, R56.reuse, R64 ;  /* 0x0000004038037220 */ /* 0x040fe20000400000 */
[----:B------:R-:W-:Y:S01]  /*4060*/  FMUL R5, R56, R66 ;  /* 0x0000004238057220 */ /* 0x000fe20000400000 */
[C---:B------:R-:W-:Y:S01]  /*4070*/  FFMA R12, R23.reuse, R12, R73 ;  /* 0x0000000c170c7223 */ /* 0x040fe20000000049 */
[C---:B------:R-:W-:Y:S01]  /*4080*/  FFMA R4, R23.reuse, R4, R28 ;  /* 0x0000000417047223 */ /* 0x040fe2000000001c */
[C---:B------:R-:W-:Y:S01]  /*4090*/  FFMA R3, R23.reuse, R6, R3 ;  /* 0x0000000617037223 */ /* 0x040fe20000000003 */
[C---:B------:R-:W-:Y:S01]  /*40a0*/  FFMA R8, R23.reuse, R8, R61 ;  /* 0x0000000817087223 */ /* 0x040fe2000000003d */
[----:B------:R-:W-:Y:S01]  /*40b0*/  FFMA R5, R23, R10, R5 ;  /* 0x0000000a17057223 */ /* 0x000fe20000000005 */
[----:B------:R-:W-:-:S02]  /*40c0*/  F2FP.SATFINITE.E4M3.F32.PACK_AB_MERGE_C R14, R9, R14, RZ ;  /* 0x0000000e090e723e */ /* 0x000fc400048070ff */
[----:B------:R-:W-:Y:S02]  /*40d0*/  F2FP.SATFINITE.E4M3.F32.PACK_AB_MERGE_C R12, R11, R12, RZ ;  /* 0x0000000c0b0c723e */ /* 0x000fe400048070ff */
[----:B------:R-:W-:Y:S02]  /*40e0*/  F2FP.SATFINITE.E4M3.F32.PACK_AB_MERGE_C R20, R20, R71, RZ ;  /* 0x000000471414723e */ /* 0x000fe400048070ff */
[----:B------:R-:W-:Y:S02]  /*40f0*/  F2FP.SATFINITE.E4M3.F32.PACK_AB_MERGE_C R24, R13, R24, RZ ;  /* 0x000000180d18723e */ /* 0x000fe400048070ff */
[----:B------:R-:W-:Y:S02]  /*4100*/  F2FP.SATFINITE.E4M3.F32.PACK_AB_MERGE_C R68, R68, R67, RZ ;  /* 0x000000434444723e */ /* 0x000fe400048070ff */
[----:B------:R-:W-:Y:S02]  /*4110*/  F2FP.SATFINITE.E4M3.F32.PACK_AB_MERGE_C R26, R26, R65, RZ ;  /* 0x000000411a1a723e */ /* 0x000fe400048070ff */
[----:B------:R-:W-:-:S02]  /*4120*/  F2FP.SATFINITE.E4M3.F32.PACK_AB_MERGE_C R4, R3, R4, RZ ;  /* 0x000000040304723e */ /* 0x000fc400048070ff */
[----:B------:R-:W-:Y:S01]  /*4130*/  F2FP.SATFINITE.E4M3.F32.PACK_AB_MERGE_C R8, R5, R8, RZ ;  /* 0x000000080508723e */ /* 0x000fe200048070ff */
[----:B------:R-:W-:Y:S06]  /*4140*/  @P2 BRA `(.L_x_66) ;  /* 0x0000000000042947 */ /* 0x000fec0003800000 */
[----:B------:R-:W-:-:S04]  /*4150*/  DEPBAR.LE SB0, 0x1 ;  /* 0x000080400000791a */ /* 0x000fc80000000000 */
.L_x_66:
[----:B------:R-:W-:Y:S05]  /*4160*/  WARPSYNC.ALL ;  /* 0x0000000000007948 */ /* 0x000fea0003800000 */
[----:B------:R-:W-:Y:S01]  /*4170*/  BAR.SYNC.DEFER_BLOCKING 0x1, 0x100 ;  /* 0x0044000000007b1d */ /* 0x000fe20000010000 */
[----:B------:R-:W-:-:S05]  /*4180*/  IADD3 R16, P0, R16, UR36, RZ ;  /* 0x0000002410107c10 */ /* 0x000fca000ff1e0ff */
        /* <DEDUP_REMOVED lines=19> */
[----:B------:R-:W-:Y:S02]  /*42c0*/  UIADD3 UR4, UR50, 0x3200, URZ ;  /* 0x0000320032047890 */ /* 0x000fe4000fffe03f */
[----:B------:R-:W-:Y:S01]  /*42d0*/  UIADD3.X UR9, URZ, UR49, URZ, UP0, !UPT ;  /* 0x000000313f097290 */ /* 0x000fe200087fe43f */
[----:B------:R-:W-:Y:S01]  /*42e0*/  UMOV UR6, UR46 ;  /* 0x0000002e00067c82 */ /* 0x000fe20008000000 */
[----:B------:R-:W-:-:S07]  /*42f0*/  UMOV UR7, UR47 ;  /* 0x0000002f00077c82 */ /* 0x000fce0008000000 */
[----:B------:R1:W-:Y:S02]  /*4300*/  UTMASTG.3D [UR4], [UR8] ;  /* 0x00000004080073b5 */ /* 0x0003e40008010000 */
[----:B-1----:R0:W-:Y:S02]  /*4310*/  UTMACMDFLUSH ;  /* 0x00000000000079b7 */ /* 0x0021e40000000000 */
.L_x_68:
[----:B------:R-:W-:Y:S05]  /*4320*/  BSYNC B0 ;  /* 0x0000000000007941 */ /* 0x000fea0003800000 */
.L_x_67:
[----:B------:R-:W-:Y:S01]  /*4330*/  ULDC.64 UR4, c[0x0][0x8f8] ;  /* 0x00023e0000047ab9 */ /* 0x000fe20000000a00 */
[----:B------:R-:W-:Y:S01]  /*4340*/  IADD3.X R17, R17, UR40, RZ, P0, !PT ;  /* 0x0000002811117c10 */ /* 0x000fe200087fe4ff */
[----:B------:R-:W-:Y:S01]  /*4350*/  UMOV UR47, 0xffffffff ;  /* 0xffffffff002f7882 */ /* 0x000fe20000000000 */
[----:B------:R-:W-:Y:S01]  /*4360*/  ISETP.GE.U32.AND P0, PT, R16, UR4, PT ;  /* 0x0000000410007c0c */ /* 0x000fe2000bf06070 */
[----:B------:R-:W-:Y:S01]  /*4370*/  IMAD.MOV.U32 R3, RZ, RZ, -0x1 ;  /* 0xffffffffff037424 */ /* 0x000fe200078e00ff */
[----:B------:R-:W-:Y:S01]  /*4380*/  PRMT R4, RZ, 0x7610, R4 ;  /* 0x00007610ff047816 */ /* 0x000fe20000000004 */
[----:B------:R-:W-:Y:S01]  /*4390*/  IMAD.MOV.U32 R11, RZ, RZ, -0x1 ;  /* 0xffffffffff0b7424 */ /* 0x000fe200078e00ff */
[----:B------:R-:W-:-:S13]  /*43a0*/  ISETP.GE.U32.AND.EX P0, PT, R17, UR5, PT, P0 ;  /* 0x0000000511007c0c */ /* 0x000fda000bf06100 */
[----:B------:R-:W-:Y:S05]  /*43b0*/  @P0 BRA `(.L_x_69) ;  /* 0x0000000400600947 */ /* 0x000fea0003800000 */
[----:B------:R-:W1:Y:S01]  /*43c0*/  LDC.64 R10, c[0x0][0x8d0] ;  /* 0x00023400ff0a7b82 */ /* 0x000e620000000a00 */
[----:B------:R-:W2:Y:S01]  /*43d0*/  S2R R24, SR_CTAID.X ;  /* 0x0000000000187919 */ /* 0x000ea20000002500 */
[----:B------:R-:W-:Y:S02]  /*43e0*/  IMAD.MOV.U32 R8, RZ, RZ, R16 ;  /* 0x000000ffff087224 */ /* 0x000fe400078e0010 */
[----:B------:R-:W-:-:S04]  /*43f0*/  IMAD.MOV.U32 R9, RZ, RZ, R17 ;  /* 0x000000ffff097224 */ /* 0x000fc800078e0011 */
[----:B------:R-:W3:Y:S08]  /*4400*/  LDC R12, c[0x0][0x8d8] ;  /* 0x00023600ff0c7b82 */ /* 0x000ef00000000800 */
[----:B------:R-:W4:Y:S01]  /*4410*/  LDC.64 R20, c[0x0][0x8c8] ;  /* 0x00023200ff147b82 */ /* 0x000f220000000a00 */
[----:B-1----:R-:W-:-:S04]  /*4420*/  ISETP.NE.U32.AND P0, PT, R10, RZ, PT ;  /* 0x000000ff0a00720c */ /* 0x002fc80003f05070 */
[----:B------:R-:W-:-:S13]  /*4430*/  ISETP.NE.AND.EX P0, PT, R11, RZ, PT, P0 ;  /* 0x000000ff0b00720c */ /* 0x000fda0003f05300 */
[----:B--234-:R-:W-:Y:S05]  /*4440*/  @!P0 BRA `(.L_x_70) ;  /* 0x0000000000288947 */ /* 0x01cfea0003800000 */
        /* <DEDUP_REMOVED lines=10> */
.L_x_70:
[----:B------:R-:W1:Y:S01]  /*44f0*/  S2R R25, SR_CTAID.Y ;  /* 0x0000000000197919 */ /* 0x000e620000002600 */
[-CC-:B------:R-:W-:Y:S01]  /*4500*/  SHF.R.U64 R32, R8, R12.reuse, R9.reuse ;  /* 0x0000000c08207219 */ /* 0x180fe20000001209 */
[----:B------:R-:W2:Y:S01]  /*4510*/  LDC.64 R14, c[0x0][0x8e8] ;  /* 0x00023a00ff0e7b82 */ /* 0x000ea20000000a00 */
[----:B------:R-:W-:Y:S01]  /*4520*/  SHF.R.U32.HI R3, RZ, R12, R9 ;  /* 0x0000000cff037219 */ /* 0x000fe20000011609 */
[----:B------:R-:W-:Y:S01]  /*4530*/  ULDC UR4, c[0x0][0x150] ;  /* 0x0000540000047ab9 */ /* 0x000fe20000000800 */
[----:B------:R-:W-:Y:S02]  /*4540*/  IADD3 R7, P0, RZ, -R32, RZ ;  /* 0x80000020ff077210 */ /* 0x000fe40007f1e0ff */
[----:B------:R-:W-:-:S03]  /*4550*/  I2FP.F32.U32 R9, R24 ;  /* 0x0000001800097245 */ /* 0x000fc60000201000 */
[----:B------:R-:W3:Y:S01]  /*4560*/  LDC R8, c[0x0][0x8c0] ;  /* 0x00023000ff087b82 */ /* 0x000ee20000000800 */
[----:B------:R-:W-:Y:S02]  /*4570*/  IMAD.X R3, RZ, RZ, ~R3, P0 ;  /* 0x000000ffff037224 */ /* 0x000fe400000e0e03 */
[----:B------:R-:W-:Y:S01]  /*4580*/  FMUL R9, R9, UR4 ;  /* 0x0000000409097c20 */ /* 0x000fe20008400000 */
[----:B------:R-:W-:Y:S01]  /*4590*/  IMAD.WIDE.U32 R4, R7, R20, R16 ;  /* 0x0000001407047225 */ /* 0x000fe200078e0010 */
[----:B------:R-:W-:-:S03]  /*45a0*/  ULDC UR4, c[0x0][0x154] ;  /* 0x0000550000047ab9 */ /* 0x000fc60000000800 */
[----:B------:R-:W-:Y:S01]  /*45b0*/  IMAD R6, R3, R20, RZ ;  /* 0x0000001403067224 */ /* 0x000fe200078e02ff */
[----:B------:R-:W4:Y:S01]  /*45c0*/  LDC R11, c[0x0][0x900] ;  /* 0x00024000ff0b7b82 */ /* 0x000f220000000800 */
[----:B------:R-:W5:Y:S02]  /*45d0*/  F2I.U32.TRUNC.NTZ R9, R9 ;  /* 0x0000000900097305 */ /* 0x000f64000020f000 */
[----:B------:R-:W-:-:S04]  /*45e0*/  IMAD R3, R7, R21, R6 ;  /* 0x0000001507037224 */ /* 0x000fc800078e0206 */
[----:B------:R-:W-:Y:S01]  /*45f0*/  IMAD.IADD R3, R5, 0x1, R3 ;  /* 0x0000000105037824 */ /* 0x000fe200078e0203 */
[----:B------:R-:W4:Y:S01]  /*4600*/  LDC R20, c[0x0][0x8b0] ;  /* 0x00022c00ff147b82 */ /* 0x000f220000000800 */
[----:B--2---:R-:W-:-:S04]  /*4610*/  ISETP.NE.U32.AND P0, PT, R14, RZ, PT ;  /* 0x000000ff0e00720c */ /* 0x004fc80003f05070 */
[----:B------:R-:W-:-:S03]  /*4620*/  ISETP.NE.AND.EX P0, PT, R15, RZ, PT, P0 ;  /* 0x000000ff0f00720c */ /* 0x000fc60003f05300 */
[----:B------:R-:W2:Y:S01]  /*4630*/  LDC R7, c[0x0][0x144] ;  /* 0x00005100ff077b82 */ /* 0x000ea20000000800 */
[-C--:B---3--:R-:W-:Y:S01]  /*4640*/  SHF.R.U64 R12, R4, R8.reuse, R3 ;  /* 0x00000008040c7219 */ /* 0x088fe20000001203 */
[----:B-----5:R-:W-:Y:S01]  /*4650*/  IMAD.MOV R9, RZ, RZ, -R9 ;  /* 0x000000ffff097224 */ /* 0x020fe200078e0a09 */
[----:B-1----:R-:W-:Y:S02]  /*4660*/  I2FP.F32.U32 R4, R25 ;  /* 0x0000001900047245 */ /* 0x002fe40000201000 */
[----:B------:R-:W-:-:S03]  /*4670*/  SHF.R.U32.HI R3, RZ, R8, R3 ;  /* 0x00000008ff037219 */ /* 0x000fc60000011603 */
[----:B------:R-:W1:Y:S01]  /*4680*/  LDC R26, c[0x0][0x148] ;  /* 0x00005200ff1a7b82 */ /* 0x000e620000000800 */
[----:B------:R-:W-:Y:S01]  /*4690*/  FMUL R6, R4, UR4 ;  /* 0x0000000404067c20 */ /* 0x000fe20008400000 */
[----:B------:R-:W-:Y:S02]  /*46a0*/  MOV R4, 0xffffffff ;  /* 0xffffffff00047802 */ /* 0x000fe40000000f00 */
[-C--:B----4-:R-:W-:Y:S02]  /*46b0*/  SHF.L.U32 R30, R0, R11.reuse, RZ ;  /* 0x0000000b001e7219 */ /* 0x090fe400000006ff */
[----:B------:R-:W-:Y:S02]  /*46c0*/  SHF.L.U32 R4, R4, R11, RZ ;  /* 0x0000000b04047219 */ /* 0x000fe400000006ff */
[----:B------:R-:W3:Y:S01]  /*46d0*/  LDC R21, c[0x0][0x8a8] ;  /* 0x00022a00ff157b82 */ /* 0x000ee20000000800 */
[-CC-:B------:R-:W-:Y:S02]  /*46e0*/  SHF.R.U64 R10, R12, R20.reuse, R3.reuse ;  /* 0x000000140c0a7219 */ /* 0x180fe40000001203 */
[----:B------:R-:W-:-:S02]  /*46f0*/  SHF.R.U32.HI R3, RZ, R20, R3 ;  /* 0x00000014ff037219 */ /* 0x000fc40000011603 */
[----:B------:R4:W1:Y:S01]  /*4700*/  F2I.U32.TRUNC.NTZ R20, R6 ;  /* 0x0000000600147305 */ /* 0x000862000020f000 */
[----:B------:R-:W-:Y:S02]  /*4710*/  LOP3.LUT R27, RZ, R4, RZ, 0x33, !PT ;  /* 0x00000004ff1b7212 */ /* 0x000fe400078e33ff */
[----:B------:R-:W1:Y:S01]  /*4720*/  LDC R28, c[0x0][0x8f0] ;  /* 0x00023c00ff1c7b82 */ /* 0x000e620000000800 */
[--C-:B------:R-:W-:Y:S01]  /*4730*/  SHF.R.U64 R13, R10, R11, R3.reuse ;  /* 0x0000000b0a0d7219 */ /* 0x100fe20000001203 */
[----:B--2---:R-:W-:Y:S01]  /*4740*/  IMAD R24, R7, R9, R24 ;  /* 0x0000000907187224 */ /* 0x004fe200078e0218 */
[----:B------:R-:W-:-:S03]  /*4750*/  SHF.R.U32.HI R5, RZ, R11, R3 ;  /* 0x0000000bff057219 */ /* 0x000fc60000011603 */
[----:B------:R-:W-:Y:S02]  /*4760*/  IMAD.MOV.U32 R4, RZ, RZ, R13 ;  /* 0x000000ffff047224 */ /* 0x000fe400078e000d */
[----:B------:R-:W2:Y:S08]  /*4770*/  LDC R29, c[0x0][0x8e0] ;  /* 0x00023800ff1d7b82 */ /* 0x000eb00000000800 */
[----:B------:R-:W1:Y:S01]  /*4780*/  LDC R31, c[0x0][0x8b8] ;  /* 0x00022e00ff1f7b82 */ /* 0x000e620000000800 */
[----:B----4-:R-:W-:Y:S05]  /*4790*/  @!P0 BRA `(.L_x_71) ;  /* 0x0000000000288947 */ /* 0x010fea0003800000 */
[----:B------:R-:W4:Y:S02]  /*47a0*/  LDC R0, c[0x0][0x8f4] ;  /* 0x00023d00ff007b82 */ /* 0x000f240000000800 */
[----:B----4-:R-:W-:-:S05]  /*47b0*/  IADD3 R3, P0, R13, R0, RZ ;  /* 0x000000000d037210 */ /* 0x010fca0007f1e0ff */
        /* <DEDUP_REMOVED lines=8> */
.L_x_71:
[----:B------:R-:W-:Y:S01]  /*4840*/  ISETP.NE.AND P0, PT, R2, 0x1, PT ;  /* 0x000000010200780c */ /* 0x000fe20003f05270 */
[----:B-1----:R-:W-:Y:S01]  /*4850*/  IMAD.MOV R20, RZ, RZ, -R20 ;  /* 0x000000ffff147224 */ /* 0x002fe200078e0a14 */
[----:B------:R-:W-:Y:S01]  /*4860*/  SHF.R.U64 R0, R4, R28, R5 ;  /* 0x0000001c04007219 */ /* 0x000fe20000001205 */
[----:B---3--:R-:W-:Y:S01]  /*4870*/  VIADD R5, R21, 0xffffffff ;  /* 0xffffffff15057836 */ /* 0x008fe20000000000 */
[----:B------:R-:W-:Y:S02]  /*4880*/  LOP3.LUT R3, R10, R27, RZ, 0xc0, !PT ;  /* 0x0000001b0a037212 */ /* 0x000fe400078ec0ff */
[----:B------:R-:W-:Y:S01]  /*4890*/  R2UR UR47, R32 ;  /* 0x00000000202f72ca */ /* 0x000fe200000e0000 */
[----:B------:R-:W-:Y:S01]  /*48a0*/  IMAD.MOV R4, RZ, RZ, -R0 ;  /* 0x000000ffff047224 */ /* 0x000fe200078e0a00 */
[----:B------:R-:W-:Y:S01]  /*48b0*/  LOP3.LUT R5, R12, R5, RZ, 0xc0, !PT ;  /* 0x000000050c057212 */ /* 0x000fe200078ec0ff */
[----:B------:R-:W-:Y:S02]  /*48c0*/  IMAD R3, R30, R0, R3 ;  /* 0x000000001e037224 */ /* 0x000fe400078e0203 */
[----:B--2---:R-:W-:-:S02]  /*48d0*/  IMAD R0, R4, R29, R13 ;  /* 0x0000001d04007224 */ /* 0x004fc400078e020d */
[----:B------:R-:W-:Y:S02]  /*48e0*/  @P0 IMAD R24, R26, R20, R25 ;  /* 0x000000141a180224 */ /* 0x000fe400078e0219 */
[----:B------:R-:W-:Y:S02]  /*48f0*/  IMAD R0, R0, R21, R5 ;  /* 0x0000001500007224 */ /* 0x000fe400078e0205 */
[----:B------:R-:W-:Y:S02]  /*4900*/  IMAD R3, R3, R31, R24 ;  /* 0x0000001f03037224 */ /* 0x000fe400078e0218 */
[----:B------:R-:W-:-:S03]  /*4910*/  IMAD.MOV.U32 R4, RZ, RZ, 0x1 ;  /* 0x00000001ff047424 */ /* 0x000fc600078e00ff */
[----:B------:R-:W-:Y:S02]  /*4920*/  SEL R11, R0, R3, !P0 ;  /* 0x00000003000b7207 */ /* 0x000fe40004000000 */
[----:B------:R-:W-:-:S07]  /*4930*/  SEL R3, R3, R0, !P0 ;  /* 0x0000000003037207 */ /* 0x000fce0004000000 */
.L_x_69:
[----:B------:R-:W-:Y:S01]  /*4940*/  LOP3.LUT P0, RZ, R4, 0xff, RZ, 0xc0, !PT ;  /* 0x000000ff04ff7812 */ /* 0x000fe2000780c0ff */
[----:B------:R-:W-:-:S04]  /*4950*/  UIMAD.WIDE.U32 UR4, UR52, -0xf0f0f0f, URZ ;  /* 0xf0f0f0f1340478a5 */ /* 0x000fc8000f8e003f */
[----:B------:R-:W-:-:S04]  /*4960*/  USHF.R.U32.HI UR4, URZ, 0x4, UR5 ;  /* 0x000000043f047899 */ /* 0x000fc80008011605 */
[----:B------:R-:W-:-:S04]  /*4970*/  UIMAD UR4, UR4, -0x11, UR52 ;  /* 0xffffffef040478a4 */ /* 0x000fc8000f8e0234 */
[----:B------:R-:W-:Y:S08]  /*4980*/  @P0 BRA `(.L_x_72) ;  /* 0xffffffcc00280947 */ /* 0x000ff0000383ffff */
[----:B------:R-:W-:-:S04]  /*4990*/  DEPBAR.LE SB0, 0x0 ;  /* 0x000080000000791a */ /* 0x000fc80000000000 */
[----:B------:R-:W-:Y:S05]  /*49a0*/  EXIT ;  /* 0x000000000000794d */ /* 0x000fea0003800000 */
.L_x_8:
[----:B------:R-:W-:Y:S01]  /*49b0*/  ULDC.64 UR4, c[0x0][0x8f8] ;  /* 0x00023e0000047ab9 */ /* 0x000fe20000000a00 */
[----:B------:R-:W-:Y:S01]  /*49c0*/  PRMT R11, RZ, 0x7610, R11 ;  /* 0x00007610ff0b7816 */ /* 0x000fe2000000000b */
[----:B------:R-:W-:Y:S01]  /*49d0*/  IMAD.MOV.U32 R21, RZ, RZ, -0x1 ;  /* 0xffffffffff157424 */ /* 0x000fe200078e00ff */
[----:B------:R-:W-:Y:S01]  /*49e0*/  ISETP.GE.U32.AND P0, PT, R16, UR4, PT ;  /* 0x0000000410007c0c */ /* 0x000fe2000bf06070 */
[----:B------:R-:W-:Y:S02]  /*49f0*/  IMAD.MOV.U32 R20, RZ, RZ, -0x1 ;  /* 0xffffffffff147424 */ /* 0x000fe400078e00ff */
[----:B------:R-:W-:Y:S01]  /*4a00*/  IMAD.MOV.U32 R7, RZ, RZ, -0x1 ;  /* 0xffffffffff077424 */ /* 0x000fe200078e00ff */
[----:B------:R-:W-:-:S13]  /*4a10*/  ISETP.GE.U32.AND.EX P0, PT, R17, UR5, PT, P0 ;  /* 0x0000000511007c0c */ /* 0x000fda000bf06100 */
        /* <DEDUP_REMOVED lines=19> */
.L_x_74:
[-CC-:B------:R-:W-:Y:S01]  /*4b50*/  SHF.R.U64 R22, R20, R24.reuse, R21.reuse ;  /* 0x0000001814167219 */ /* 0x180fe20000001215 */
[----:B------:R-:W1:Y:S01]  /*4b60*/  LDC R28, c[0x0][0x8c0] ;  /* 0x00023000ff1c7b82 */ /* 0x000e620000000800 */
[----:B------:R-:W-:Y:S01]  /*4b70*/  SHF.R.U32.HI R7, RZ, R24, R21 ;  /* 0x00000018ff077219 */ /* 0x000fe20000011615 */
[----:B------:R-:W-:Y:S01]  /*4b80*/  ULDC UR4, c[0x0][0x150] ;  /* 0x0000540000047ab9 */ /* 0x000fe20000000800 */
[----:B------:R-:W-:-:S05]  /*4b90*/  IADD3 R9, P0, RZ, -R22, RZ ;  /* 0x80000016ff097210 */ /* 0x000fca0007f1e0ff */
[----:B------:R-:W2:Y:S01]  /*4ba0*/  LDC.64 R32, c[0x0][0x8e8] ;  /* 0x00023a00ff207b82 */ /* 0x000ea20000000a00 */
[----:B------:R-:W-:Y:S02]  /*4bb0*/  IMAD.X R7, RZ, RZ, ~R7, P0 ;  /* 0x000000ffff077224 */ /* 0x000fe400000e0e07 */
[----:B------:R-:W-:-:S04]  /*4bc0*/  IMAD.WIDE.U32 R12, R9, R26, R16 ;  /* 0x0000001a090c7225 */ /* 0x000fc800078e0010 */
[----:B------:R-:W-:Y:S01]  /*4bd0*/  IMAD R14, R7, R26, RZ ;  /* 0x0000001a070e7224 */ /* 0x000fe200078e02ff */
[----:B------:R-:W3:Y:S03]  /*4be0*/  LDC R30, c[0x0][0x8b0] ;  /* 0x00022c00ff1e7b82 */ /* 0x000ee60000000800 */
[----:B------:R-:W-:Y:S01]  /*4bf0*/  IMAD R7, R9, R27, R14 ;  /* 0x0000001b09077224 */ /* 0x000fe200078e020e */
[----:B------:R-:W-:Y:S01]  /*4c00*/  I2FP.F32.U32 R9, R8 ;  /* 0x0000000800097245 */ /* 0x000fe20000201000 */
[----:B------:R-:W-:Y:S02]  /*4c10*/  IMAD.MOV.U32 R14, RZ, RZ, -0x1 ;  /* 0xffffffffff0e7424 */ /* 0x000fe400078e00ff */
[----:B------:R-:W-:Y:S01]  /*4c20*/  IMAD.IADD R7, R13, 0x1, R7 ;  /* 0x000000010d077824 */ /* 0x000fe200078e0207 */
[----:B------:R-:W4:Y:S01]  /*4c30*/  LDC R11, c[0x0][0x144] ;  /* 0x00005100ff0b7b82 */ /* 0x000f220000000800 */
[----:B------:R-:W-:Y:S01]  /*4c40*/  FMUL R9, R9, UR4 ;  /* 0x0000000409097c20 */ /* 0x000fe20008400000 */
[----:B------:R-:W-:-:S02]  /*4c50*/  ULDC UR4, c[0x0][0x154] ;  /* 0x0000550000047ab9 */ /* 0x000fc40000000800 */
[--C-:B-1----:R-:W-:Y:S02]  /*4c60*/  SHF.R.U64 R20, R12, R28, R7.reuse ;  /* 0x0000001c0c147219 */ /* 0x102fe40000001207 */
[----:B------:R-:W-:Y:S01]  /*4c70*/  I2FP.F32.U32 R12, R10 ;  /* 0x0000000a000c7245 */ /* 0x000fe20000201000 */
[----:B------:R-:W1:Y:S01]  /*4c80*/  F2I.U32.TRUNC.NTZ R9, R9 ;  /* 0x0000000900097305 */ /* 0x000e62000020f000 */
[----:B------:R-:W4:Y:S01]  /*4c90*/  LDC R23, c[0x0][0x148] ;  /* 0x00005200ff177b82 */ /* 0x000f220000000800 */
[----:B--2---:R-:W-:Y:S02]  /*4ca0*/  ISETP.NE.U32.AND P0, PT, R32, RZ, PT ;  /* 0x000000ff2000720c */ /* 0x004fe40003f05070 */
[----:B------:R-:W-:Y:S01]  /*4cb0*/  FMUL R13, R12, UR4 ;  /* 0x000000040c0d7c20 */ /* 0x000fe20008400000 */
[----:B------:R-:W-:Y:S01]  /*4cc0*/  SHF.R.U32.HI R7, RZ, R28, R7 ;  /* 0x0000001cff077219 */ /* 0x000fe20000011607 */
[----:B------:R-:W-:Y:S01]  /*4cd0*/  ULDC UR4, c[0x0][0x900] ;  /* 0x0002400000047ab9 */ /* 0x000fe20000000800 */
[----:B------:R-:W-:Y:S01]  /*4ce0*/  ISETP.NE.AND.EX P0, PT, R33, RZ, PT, P0 ;  /* 0x000000ff2100720c */ /* 0x000fe20003f05300 */
[----:B------:R2:W2:Y:S01]  /*4cf0*/  F2I.U32.TRUNC.NTZ R21, R13 ;  /* 0x0000000d00157305 */ /* 0x0004a2000020f000 */
[----:B------:R-:W2:Y:S01]  /*4d00*/  LDC R25, c[0x0][0x8a8] ;  /* 0x00022a00ff197b82 */ /* 0x000ea20000000800 */
[----:B---3--:R-:W-:-:S02]  /*4d10*/  SHF.R.U64 R24, R20, R30, R7 ;  /* 0x0000001e14187219 */ /* 0x008fc40000001207 */
[----:B------:R-:W-:Y:S02]  /*4d20*/  SHF.R.U32.HI R7, RZ, R30, R7 ;  /* 0x0000001eff077219 */ /* 0x000fe40000011607 */
[----:B------:R-:W-:Y:S01]  /*4d30*/  SHF.L.U32 R30, R14, UR4, RZ ;  /* 0x000000040e1e7c19 */ /* 0x000fe200080006ff */
[----:B-1----:R-:W-:Y:S01]  /*4d40*/  IMAD.MOV R12, RZ, RZ, -R9 ;  /* 0x000000ffff0c7224 */ /* 0x002fe200078e0a09 */
[--C-:B------:R-:W-:Y:S01]  /*4d50*/  SHF.R.U64 R26, R24, UR4, R7.reuse ;  /* 0x00000004181a7c19 */ /* 0x100fe20008001207 */
[----:B------:R-:W1:Y:S01]  /*4d60*/  LDC R27, c[0x0][0x8f0] ;  /* 0x00023c00ff1b7b82 */ /* 0x000e620000000800 */
[----:B------:R-:W-:Y:S01]  /*4d70*/  SHF.R.U32.HI R9, RZ, UR4, R7 ;  /* 0x00000004ff097c19 */ /* 0x000fe20008011607 */
[----:B----4-:R-:W-:Y:S02]  /*4d80*/  IMAD R28, R11, R12, R8 ;  /* 0x0000000c0b1c7224 */ /* 0x010fe400078e0208 */
[----:B------:R-:W-:-:S04]  /*4d90*/  IMAD.MOV.U32 R8, RZ, RZ, R26 ;  /* 0x000000ffff087224 */ /* 0x000fc800078e001a */
[----:B------:R-:W3:Y:S08]  /*4da0*/  LDC R29, c[0x0][0x8e0] ;  /* 0x00023800ff1d7b82 */ /* 0x000ef00000000800 */
[----:B------:R-:W4:Y:S01]  /*4db0*/  LDC R31, c[0x0][0x8b8] ;  /* 0x00022e00ff1f7b82 */ /* 0x000f220000000800 */
[----:B------:R-:W-:Y:S05]  /*4dc0*/  @!P0 BRA `(.L_x_75) ;  /* 0x0000000000288947 */ /* 0x000fea0003800000 */
[----:B------:R-:W5:Y:S02]  /*4dd0*/  LDC R7, c[0x0][0x8f4] ;  /* 0x00023d00ff077b82 */ /* 0x000f640000000800 */
[----:B-----5:R-:W-:-:S05]  /*4de0*/  IADD3 R7, P0, R26, R7, RZ ;  /* 0x000000071a077210 */ /* 0x020fca0007f1e0ff */
[----:B------:R-:W-:-:S04]  /*4df0*/  IMAD.X R11, RZ, RZ, R9, P0 ;  /* 0x000000ffff0b7224 */ /* 0x000fc800000e0609 */
[----:B------:R-:W-:-:S04]  /*4e00*/  IMAD.WIDE.U32 R8, R11, R32, RZ ;  /* 0x000000200b087225 */ /* 0x000fc800078e00ff */
[----:B--2---:R-:W-:-:S04]  /*4e10*/  IMAD.WIDE.U32 R12, P0, R7, R33, R8 ;  /* 0x00000021070c7225 */ /* 0x004fc80007800008 */
[----:B------:R-:W-:-:S04]  /*4e20*/  IMAD.WIDE.U32 R8, R7, R32, RZ ;  /* 0x0000002007087225 */ /* 0x000fc800078e00ff */
[----:B------:R-:W-:Y:S01]  /*4e30*/  IMAD.X R15, RZ, RZ, RZ, P0 ;  /* 0x000000ffff0f7224 */ /* 0x000fe200000e06ff */
[----:B------:R-:W-:Y:S01]  /*4e40*/  IADD3 RZ, P0, R9, R12, RZ ;  /* 0x0000000c09ff7210 */ /* 0x000fe20007f1e0ff */
[----:B------:R-:W-:-:S04]  /*4e50*/  IMAD.MOV.U32 R14, RZ, RZ, R13 ;  /* 0x000000ffff0e7224 */ /* 0x000fc800078e000d */
[----:B------:R-:W-:-:S08]  /*4e60*/  IMAD.WIDE.U32.X R8, R11, R33, R14, P0 ;  /* 0x000000210b087225 */ /* 0x000fd000000e040e */
.L_x_75:
[----:B------:R-:W-:Y:S01]  /*4e70*/  ISETP.NE.AND P0, PT, R2, 0x1, PT ;  /* 0x000000010200780c */ /* 0x000fe20003f05270 */
[----:B------:R-:W-:Y:S01]  /*4e80*/  USHF.L.U32 UR4, UR41, UR4, URZ ;  /* 0x0000000429047299 */ /* 0x000fe2000800063f */
[----:B------:R-:W-:Y:S01]  /*4e90*/  LOP3.LUT R7, RZ, R30, RZ, 0x33, !PT ;  /* 0x0000001eff077212 */ /* 0x000fe200078e33ff */
[----:B--2---:R-:W-:Y:S01]  /*4ea0*/  IMAD.MOV R21, RZ, RZ, -R21 ;  /* 0x000000ffff157224 */ /* 0x004fe200078e0a15 */
[----:B-1----:R-:W-:Y:S01]  /*4eb0*/  SHF.R.U64 R8, R8, R27, R9 ;  /* 0x0000001b08087219 */ /* 0x002fe20000001209 */
[----:B------:R-:W-:Y:S01]  /*4ec0*/  VIADD R11, R25, 0xffffffff ;  /* 0xffffffff190b7836 */ /* 0x000fe20000000000 */
[----:B------:R-:W-:-:S03]  /*4ed0*/  LOP3.LUT R7, R24, R7, RZ, 0xc0, !PT ;  /* 0x0000000718077212 */ /* 0x000fc600078ec0ff */
[----:B------:R-:W-:-:S04]  /*4ee0*/  IMAD.MOV R9, RZ, RZ, -R8 ;  /* 0x000000ffff097224 */ /* 0x000fc800078e0a08 */
[----:B------:R-:W-:Y:S02]  /*4ef0*/  @P0 IMAD R28, R23, R21, R10 ;  /* 0x00000015171c0224 */ /* 0x000fe400078e020a */
[----:B------:R-:W-:Y:S01]  /*4f00*/  IMAD R21, R8, UR4, R7 ;  /* 0x0000000408157c24 */ /* 0x000fe2000f8e0207 */
[----:B------:R-:W-:Y:S01]  /*4f10*/  LOP3.LUT R8, R20, R11, RZ, 0xc0, !PT ;  /* 0x0000000b14087212 */ /* 0x000fe200078ec0ff */
[----:B---3--:R-:W-:Y:S02]  /*4f20*/  IMAD R7, R9, R29, R26 ;  /* 0x0000001d09077224 */ /* 0x008fe400078e021a */
[----:B----4-:R-:W-:Y:S02]  /*4f30*/  IMAD R21, R21, R31, R28 ;  /* 0x0000001f15157224 */ /* 0x010fe400078e021c */
[----:B------:R-:W-:Y:S02]  /*4f40*/  IMAD R8, R7, R25, R8 ;  /* 0x0000001907087224 */ /* 0x000fe400078e0208 */
[----:B------:R-:W-:-:S02]  /*4f50*/  IMAD.MOV.U32 R11, RZ, RZ, 0x1 ;  /* 0x00000001ff0b7424 */ /* 0x000fc400078e00ff */
[----:B------:R-:W-:Y:S01]  /*4f60*/  IMAD.MOV.U32 R7, RZ, RZ, R22 ;  /* 0x000000ffff077224 */ /* 0x000fe200078e0016 */
[----:B------:R-:W-:Y:S02]  /*4f70*/  SEL R20, R8, R21, !P0 ;  /* 0x0000001508147207 */ /* 0x000fe40004000000 */
[----:B------:R-:W-:-:S07]  /*4f80*/  SEL R21, R21, R8, !P0 ;  /* 0x0000000815157207 */ /* 0x000fce0004000000 */
.L_x_73:
[----:B------:R-:W-:-:S08]  /*4f90*/  NOP ;  /* 0x0000000000007918 */ /* 0x000fd00000000000 */
[----:B------:R-:W1:-:S00]  /*4fa0*/  USETMAXREG.DEALLOC.CTAPOOL 0x28 ;  /* 0x00000028000079c8 */ /* 0x000e4000080e0500 */
[----:B-1----:R-:W-:-:S13]  /*4fb0*/  ISETP.NE.AND P0, PT, R3, 0x1, PT ;  /* 0x000000010300780c */ /* 0x002fda0003f05270 */
[----:B------:R-:W-:Y:S05]  /*4fc0*/  @!P0 EXIT ;  /* 0x000000000000894d */ /* 0x000fea0003800000 */
[----:B------:R-:W-:Y:S05]  /*4fd0*/  @!P3 BRA `(.L_x_76) ;  /* 0x0000000c00c8b947 */ /* 0x000fea0003800000 */
[----:B------:R-:W-:-:S04]  /*4fe0*/  PRMT R6, R6, 0x9910, RZ ;  /* 0x0000991006067816 */ /* 0x000fc800000000ff */
[----:B------:R-:W-:-:S04]  /*4ff0*/  ISETP.NE.AND P0, PT, R6, RZ, PT ;  /* 0x000000ff0600720c */ /* 0x000fc80003f05270 */
[----:B------:R-:W-:-:S13]  /*5000*/  ISETP.NE.OR P0, PT, R3, 0x2, !P0 ;  /* 0x000000020300780c */ /* 0x000fda0004705670 */
[----:B------:R-:W-:Y:S05]  /*5010*/  @P0 EXIT ;  /* 0x000000000000094d */ /* 0x000fea0003800000 */
[----:B------:R-:W-:-:S13]  /*5020*/  LOP3.LUT P1, RZ, R11, 0xff, RZ, 0xc0, !PT ;  /* 0x000000ff0bff7812 */ /* 0x000fda000782c0ff */
[----:B------:R-:W-:Y:S05]  /*5030*/  @!P1 BRA `(.L_x_77) ;  /* 0x0000000000189947 */ /* 0x000fea0003800000 */
[----:B------:R-:W-:Y:S01]  /*5040*/  UMOV UR4, 0x400 ;  /* 0x0000040000047882 */ /* 0x000fe20000000000 */
[----:B------:R-:W-:Y:S01]  /*5050*/  IMAD.MOV.U32 R3, RZ, RZ, RZ ;  /* 0x000000ffff037224 */ /* 0x000fe200078e00ff */
[----:B------:R-:W-:-:S04]  /*5060*/  ULEA UR4, UR42, UR4, 0x18 ;  /* 0x000000042a047291 */ /* 0x000fc8000f8ec03f */
[----:B------:R-:W-:-:S05]  /*5070*/  SHF.L.U32 R3, R3, 0x1f, RZ ;  /* 0x0000001f03037819 */ /* 0x000fca00000006ff */
[----:B------:R-:W1:Y:S02]  /*5080*/  SYNCS.PHASECHK.TRANS64.TRYWAIT P0, [UR4+0x138], R3 ;  /* 0x00013803ff0075a7 */ /* 0x000e640008000144 */
[----:B-1----:R-:W-:Y:S05]  /*5090*/  @!P0 BRA `(.L_x_78) ;  /* 0x0000002400a88947 */ /* 0x002fea0003800000 */
.L_x_77:
[----:B------:R-:W-:Y:S01]  /*50a0*/  PRMT R10, RZ, 0x7610, R10 ;  /* 0x00007610ff0a7816 */ /* 0x000fe2000000000a */
[----:B------:R-:W-:Y:S06]  /*50b0*/  @P2 BRA `(.L_x_79) ;  /* 0x0000000000242947 */ /* 0x000fec0003800000 */
[----:B------:R-:W-:Y:S02]  /*50c0*/  ULDC.64 UR4, c[0x0][0x588] ;  /* 0x0001620000047ab9 */ /* 0x000fe40000000a00 */
[----:B------:R-:W-:-:S04]  /*50d0*/  ISETP.NE.U32.AND P0, PT, RZ, UR4, PT ;  /* 0x00000004ff007c0c */ /* 0x000fc8000bf05070 */
[----:B------:R-:W-:-:S13]  /*50e0*/  ISETP.NE.AND.EX P0, PT, RZ, UR5, PT, P0 ;  /* 0x00000005ff007c0c */ /* 0x000fda000bf05300 */
[----:B------:R-:W-:Y:S05]  /*50f0*/  @!P0 BRA `(.L_x_80) ;  /* 0x00000000000c8947 */ /* 0x000fea0003800000 */
[----:B------:R3:W5:Y:S01]  /*5100*/  LDG.E R12, desc[UR38][R4.64] ;  /* 0x00000026040c7981 */ /* 0x000762000c1e1900 */
[----:B------:R-:W-:Y:S01]  /*5110*/  IMAD.MOV.U32 R10, RZ, RZ, 0x1 ;  /* 0x00000001ff0a7424 */ /* 0x000fe200078e00ff */
[----:B------:R-:W-:Y:S06]  /*5120*/  BRA `(.L_x_79) ;  /* 0x0000000000087947 */ /* 0x000fec0003800000 */
.L_x_80:
[----:B------:R-:W2:Y:S01]  /*5130*/  LDC R12, c[0x0][0x580] ;  /* 0x00016000ff0c7b82 */ /* 0x000ea20000000800 */
[----:B------:R-:W-:-:S07]  /*5140*/  IMAD.MOV.U32 R10, RZ, RZ, 0x1 ;  /* 0x00000001ff0a7424 */ /* 0x000fce00078e00ff */
.L_x_79:
[----:B-1----:R-:W-:Y:S01]  /*5150*/  IMAD.MOV.U32 R3, RZ, RZ, 0x1 ;  /* 0x00000001ff037424 */ /* 0x002fe200078e00ff */
[----:B------:R-:W-:Y:S06]  /*5160*/  @!P1 BRA `(.L_x_81) ;  /* 0x0000000c000c9947 */ /* 0x000fec0003800000 */
[----:B------:R-:W1:Y:S01]  /*5170*/  LDC R8, c[0x0][0x8a8] ;  /* 0x00022a00ff087b82 */ /* 0x000e620000000800 */
[----:B------:R-:W-:Y:S01]  /*5180*/  IMAD.MOV.U32 R3, RZ, RZ, -0x1 ;  /* 0xffffffffff037424 */ /* 0x000fe200078e00ff */
[----:B------:R-:W-:Y:S01]  /*5190*/  ULDC UR4, c[0x0][0x900] ;  /* 0x0002400000047ab9 */ /* 0x000fe20000000800 */
[----:B------:R-:W-:Y:S01]  /*51a0*/  LOP3.LUT R11, R0, 0x2, RZ, 0xfc, !PT ;  /* 0x00000002000b7812 */ /* 0x000fe200078efcff */
[----:B------:R-:W-:Y:S01]  /*51b0*/  ULDC.64 UR6, c[0x0][0x198] ;  /* 0x0000660000067ab9 */ /* 0x000fe20000000a00 */
[----:B------:R-:W-:Y:S02]  /*51c0*/  USHF.L.U32 UR13, UR41, UR4, URZ ;  /* 0x00000004290d7299 */ /* 0x000fe4000800063f */
[----:B------:R-:W-:Y:S01]  /*51d0*/  SHF.L.U32 R9, R3, UR4, RZ ;  /* 0x0000000403097c19 */ /* 0x000fe200080006ff */
[----:B------:R-:W-:Y:S01]  /*51e0*/  IMAD.MOV.U32 R3, RZ, RZ, 0x1 ;  /* 0x00000001ff037424 */ /* 0x000fe200078e00ff */
[----:B------:R-:W-:Y:S01]  /*51f0*/  ULDC.64 UR14, c[0x0][0x588] ;  /* 0x00016200000e7ab9 */ /* 0x000fe20000000a00 */
[----:B------:R-:W-:Y:S01]  /*5200*/  ULDC.64 UR22, c[0x0][0x8f8] ;  /* 0x00023e0000167ab9 */ /* 0x000fe20000000a00 */
[----:B------:R-:W-:Y:S01]  /*5210*/  LOP3.LUT R9, RZ, R9, RZ, 0x33, !PT ;  /* 0x00000009ff097212 */ /* 0x000fe200078e33ff */
[----:B------:R-:W-:Y:S01]  /*5220*/  ULDC.64 UR24, c[0x0][0x590] ;  /* 0x0001640000187ab9 */ /* 0x000fe20000000a00 */
[----:B-1----:R-:W-:-:S07]  /*5230*/  VIADD R8, R8, 0xffffffff ;  /* 0xffffffff08087836 */ /* 0x002fce0000000000 */
.L_x_101:
[----:B------:R-:W-:Y:S02]  /*5240*/  ISETP.NE.U32.AND P0, PT, RZ, UR24, PT ;  /* 0x00000018ff007c0c */ /* 0x000fe4000bf05070 */
[----:B------:R-:W-:Y:S02]  /*5250*/  R2UR UR11, R21 ;  /* 0x00000000150b72ca */ /* 0x000fe400000e0000 */
[----:B------:R-:W-:Y:S02]  /*5260*/  R2UR UR10, R20 ;  /* 0x00000000140a72ca */ /* 0x000fe400000e0000 */
[----:B------:R-:W-:-:S09]  /*5270*/  ISETP.NE.AND.EX P0, PT, RZ, UR25, PT, P0 ;  /* 0x00000019ff007c0c */ /* 0x000fd2000bf05300 */
[----:B------:R-:W-:Y:S02]  /*5280*/  USHF.L.U32 UR11, UR11, 0x7, URZ ;  /* 0x000000070b0b7899 */ /* 0x000fe4000800063f */
[----:B------:R-:W-:Y:S02]  /*5290*/  USHF.L.U32 UR10, UR10, 0x6, URZ ;  /* 0x000000060a0a7899 */ /* 0x000fe4000800063f */
[----:B--2---:R-:W-:Y:S10]  /*52a0*/  @!P0 BRA `(.L_x_82) ;  /* 0x00000000002c8947 */ /* 0x004ff40003800000 */
[----:B------:R-:W-:-:S04]  /*52b0*/  ISETP.NE.U32.AND P1, PT, RZ, UR14, PT ;  /* 0x0000000eff007c0c */ /* 0x000fc8000bf25070 */
[----:B------:R-:W-:-:S13]  /*52c0*/  ISETP.NE.AND.EX P1, PT, RZ, UR15, PT, P1 ;  /* 0x0000000fff007c0c */ /* 0x000fda000bf25310 */
[----:B------:R-:W-:Y:S05]  /*52d0*/  @!P1 BRA `(.L_x_83) ;  /* 0x0000000000189947 */ /* 0x000fea0003800000 */
[----:B---3--:R-:W1:Y:S01]  /*52e0*/  LDC.64 R4, c[0x0][0x588] ;  /* 0x00016200ff047b82 */ /* 0x008e620000000a00 */
[----:B------:R-:W-:-:S04]  /*52f0*/  IMAD R13, R7, UR24, RZ ;  /* 0x00000018070d7c24 */ /* 0x000fc8000f8e02ff */
[----:B-1----:R-:W-:-:S05]  /*5300*/  IMAD.WIDE R4, R13, 0x4, R4 ;  /* 0x000000040d047825 */ /* 0x002fca00078e0204 */
[----:B--2--5:R1:W5:Y:S01]  /*5310*/  LDG.E R12, desc[UR38][R4.64] ;  /* 0x00000026040c7981 */ /* 0x024362000c1e1900 */
[----:B------:R-:W-:Y:S01]  /*5320*/  IMAD.MOV.U32 R10, RZ, RZ, 0x1 ;  /* 0x00000001ff0a7424 */ /* 0x000fe200078e00ff */
[----:B------:R-:W-:Y:S06]  /*5330*/  BRA `(.L_x_82) ;  /* 0x0000000000087947 */ /* 0x000fec0003800000 */
.L_x_83:
[----:B--2--5:R-:W4:Y:S01]  /*5340*/  LDC R12, c[0x0][0x580] ;  /* 0x00016000ff0c7b82 */ /* 0x024f220000000800 */
[----:B------:R-:W-:-:S07]  /*5350*/  IMAD.MOV.U32 R10, RZ, RZ, 0x1 ;  /* 0x00000001ff0a7424 */ /* 0x000fce00078e00ff */
.L_x_82:
[----:B------:R-:W-:Y:S05]  /*5360*/  @!P0 BRA `(.L_x_84) ;  /* 0x00000000001c8947 */ /* 0x000fea0003800000 */
[----:B------:R-:W-:-:S13]  /*5370*/  LOP3.LUT P2, RZ, R10, 0xff, RZ, 0xc0, !PT ;  /* 0x000000ff0aff7812 */ /* 0x000fda000784c0ff */
[----:B-1-3--:R-:W1:Y:S02]  /*5380*/  @!P2 LDC.64 R4, c[0x0][0x588] ;  /* 0x00016200ff04ab82 */ /* 0x00ae640000000a00 */
[----:B-1----:R-:W-:-:S04]  /*5390*/  @!P2 ISETP.NE.U32.AND P0, PT, R4, RZ, PT ;  /* 0x000000ff0400a20c */ /* 0x002fc80003f05070 */
[----:B------:R-:W-:Y:S02]  /*53a0*/  @!P2 ISETP.NE.AND.EX P1, PT, R5, RZ, PT, P0 ;  /* 0x000000ff0500a20c */ /* 0x000fe40003f25300 */
[----:B--2-45:R-:W-:Y:S02]  /*53b0*/  @P2 FSETP.EQ.AND P0, PT, R12, RZ, PT ;  /* 0x000000ff0c00220b */ /* 0x034fe40003f02000 */
[----:B------:R-:W-:Y:S01]  /*53c0*/  @!P2 PLOP3.LUT P0, PT, P1, PT, PT, 0x8, 0x0 ;  /* 0x000000000000a81c */ /* 0x000fe20000f0e170 */
[----:B------:R-:W-:-:S12]  /*53d0*/  BRA `(.L_x_85) ;  /* 0x0000000000047947 */ /* 0x000fd80003800000 */
.L_x_84:
[----:B--2-45:R-:W-:-:S13]  /*53e0*/  FSETP.EQ.AND P0, PT, R12, RZ, PT ;  /* 0x000000ff0c00720b */ /* 0x034fda0003f02000 */
.L_x_85:
[----:B------:R-:W-:Y:S02]  /*53f0*/  ISETP.NE.AND P2, PT, R11, 0x3, PT ;  /* 0x000000030b00780c */ /* 0x000fe40003f45270 */
[----:B------:R-:W-:-:S04]  /*5400*/  ELECT P1, URZ, PT ;  /* 0x00000000003f782f */ /* 0x000fc80003820000 */
[----:B------:R-:W-:-:S07]  /*5410*/  PLOP3.LUT P0, PT, P1, P0, PT, 0x20, 0x0 ;  /* 0x000000000000781c */ /* 0x000fce0000f00470 */
[----:B------:R-:W-:Y:S06]  /*5420*/  @!P2 BRA `(.L_x_86) ;  /* 0x000000000004a947 */ /* 0x000fec0003800000 */
[----:B------:R-:W-:Y:S01]  /*5430*/  BPT.TRAP 0x1 ;  /* 0x000000040000795c */ /* 0x000fe20000300000 */
.L_x_86:
[----:B------:R-:W2:Y:S01]  /*5440*/  S2UR UR42, SR_CgaCtaId ;  /* 0x00000000002a79c3 */ /* 0x000ea20000008800 */
[----:B------:R-:W-:Y:S01]  /*5450*/  UMOV UR4, 0x400 ;  /* 0x0000040000047882 */ /* 0x000fe20000000000 */
[----:B-1-3--:R-:W-:Y:S01]  /*5460*/  SHF.L.U32 R4, R3, 0x1f, RZ ;  /* 0x0000001f03047819 */ /* 0x00afe200000006ff */
[----:B--2---:R-:W-:-:S09]  /*5470*/  ULEA UR5, UR42, UR4, 0x18 ;  /* 0x000000042a057291 */ /* 0x004fd2000f8ec03f */
[----:B------:R-:W1:Y:S02]  /*5480*/  SYNCS.PHASECHK.TRANS64.TRYWAIT P1, [UR5+0x120], R4 ;  /* 0x00012004ff0075a7 */ /* 0x000e640008020145 */
[----:B-1----:R-:W-:Y:S05]  /*5490*/  @!P1 BRA `(.L_x_87) ;  /* 0x0000002000c09947 */ /* 0x002fea0003800000 */
.L_x_144:
[----:B------:R-:W-:Y:S04]  /*54a0*/  BSSY B0, `(.L_x_88) ;  /* 0x000000e000007945 */ /* 0x000fe80003800000 */
[----:B------:R-:W-:Y:S05]  /*54b0*/  @!P0 BRA `(.L_x_89) ;  /* 0x0000000000308947 */ /* 0x000fea0003800000 */
[----:B------:R-:W-:Y:S01]  /*54c0*/  R2UR UR12, R7 ;  /* 0x00000000070c72ca */ /* 0x000fe200000e0000 */
[----:B------:R-:W-:Y:S02]  /*54d0*/  UIADD3 UR16, UP0, UR6, 0x3f0, URZ ;  /* 0x000003f006107890 */ /* 0x000fe4000ff1e03f */
[----:B------:R-:W-:Y:S02]  /*54e0*/  UIADD3 UR8, UR5, 0x200, URZ ;  /* 0x0000020005087890 */ /* 0x000fe4000fffe03f */
[----:B------:R-:W-:Y:S02]  /*54f0*/  UIADD3 UR9, UR5, 0x110, URZ ;  /* 0x0000011005097890 */ /* 0x000fe4000fffe03f */
[----:B------:R-:W-:Y:S01]  /*5500*/  UIADD3.X UR17, URZ, UR7, URZ, UP0, !UPT ;  /* 0x000000073f117290 */ /* 0x000fe200087fe43f */
[----:B------:R-:W-:Y:S01]  /*5510*/  UMOV UR18, 0x0 ;  /* 0x0000000000127882 */ /* 0x000fe20000000000 */
[----:B------:R-:W-:-:S07]  /*5520*/  UMOV UR19, 0x10000000 ;  /* 0x1000000000137882 */ /* 0x000fce0000000000 */
[----:B------:R2:W-:Y:S02]  /*5530*/  UTMALDG.3D [UR8], [UR16], desc[UR18] ;  /* 0x00001208100075b4 */ /* 0x0005e40008011000 */
[----:B--2---:R-:W-:Y:S05]  /*5540*/  @!P2 BRA `(.L_x_90) ;  /* 0x000000000004a947 */ /* 0x004fea0003800000 */
[----:B------:R-:W-:Y:S01]  /*5550*/  BPT.TRAP 0x1 ;  /* 0x000000040000795c */ /* 0x000fe20000300000 */
.L_x_90:
[----:B-1----:R-:W1:Y:S02]  /*5560*/  LDC R5, c[0x0][0x800] ;  /* 0x00020000ff057b82 */ /* 0x002e640000000800 */
[----:B-1----:R2:W-:Y:S02]  /*5570*/  SYNCS.ARRIVE.TRANS64.RED.A0TR RZ, [UR5+0x110], R5 ;  /* 0x00011005ffff79a7 */ /* 0x0025e40008300405 */
.L_x_89:
[----:B------:R-:W-:Y:S05]  /*5580*/  BSYNC B0 ;  /* 0x0000000000007941 */ /* 0x000fea0003800000 */
.L_x_88:
[----:B------:R-:W-:Y:S05]  /*5590*/  @!P2 BRA `(.L_x_91) ;  /* 0x000000000004a947 */ /* 0x000fea0003800000 */
[----:B------:R-:W-:Y:S01]  /*55a0*/  BPT.TRAP 0x1 ;  /* 0x000000040000795c */ /* 0x000fe20000300000 */
.L_x_91:
[----:B------:R-:W-:-:S04]  /*55b0*/  UIADD3 UR4, UR5, 0x110, URZ ;  /* 0x0000011005047890 */ /* 0x000fc8000fffe03f */
[----:B------:R-:W-:-:S09]  /*55c0*/  UPRMT UR4, UR42, 0x654, UR4 ;  /* 0x000006542a047896 */ /* 0x000fd20008000004 */
[----:B------:R-:W-:Y:S01]  /*55d0*/  SYNCS.ARRIVE.TRANS64.RED.A1T0 RZ, [UR4], RZ ;  /* 0x000000ffffff79a7 */ /* 0x000fe20008100404 */
[----:B------:R-:W-:Y:S05]  /*55e0*/  @!P2 BRA `(.L_x_92) ;  /* 0x000000000004a947 */ /* 0x000fea0003800000 */
[----:B------:R-:W-:Y:S01]  /*55f0*/  BPT.TRAP 0x1 ;  /* 0x000000040000795c */ /* 0x000fe20000300000 */
.L_x_92:
[----:B------:R-:W3:Y:S02]  /*5600*/  SYNCS.PHASECHK.TRANS64.TRYWAIT P1, [UR5+0x128], R4 ;  /* 0x00012804ff0075a7 */ /* 0x000ee40008020145 */
[----:B---3--:R-:W-:Y:S05]  /*5610*/  @!P1 BRA `(.L_x_93) ;  /* 0x0000002000789947 */ /* 0x008fea0003800000 */
.L_x_145:
[----:B------:R-:W-:Y:S04]  /*5620*/  BSSY B0, `(.L_x_94) ;  /* 0x0000010000007945 */ /* 0x000fe80003800000 */
[----:B------:R-:W-:Y:S05]  /*5630*/  @!P0 BRA `(.L_x_95) ;  /* 0x0000000000388947 */ /* 0x000fea0003800000 */
[----:B------:R-:W-:Y:S01]  /*5640*/  R2UR UR20, R7 ;  /* 0x00000000071472ca */ /* 0x000fe200000e0000 */
[----:B------:R-:W-:Y:S02]  /*5650*/  UIADD3 UR8, UP0, UR6, 0x3f0, URZ ;  /* 0x000003f006087890 */ /* 0x000fe4000ff1e03f */
[----:B------:R-:W-:Y:S02]  /*5660*/  UIADD3 UR18, UR10, 0x20, URZ ;  /* 0x000000200a127890 */ /* 0x000fe4000fffe03f */
[----:B------:R-:W-:Y:S02]  /*5670*/  UIADD3 UR16, UR5, 0x1200, URZ ;  /* 0x0000120005107890 */ /* 0x000fe4000fffe03f */
[----:B------:R-:W-:Y:S02]  /*5680*/  UIADD3 UR17, UR5, 0x118, URZ ;  /* 0x0000011805117890 */ /* 0x000fe4000fffe03f */
[----:B------:R-:W-:Y:S01]  /*5690*/  UIADD3.X UR9, URZ, UR7, URZ, UP0, !UPT ;  /* 0x000000073f097290 */ /* 0x000fe200087fe43f */
[----:B------:R-:W-:Y:S01]  /*56a0*/  UMOV UR26, 0x0 ;  /* 0x00000000001a7882 */ /* 0x000fe20000000000 */
[----:B------:R-:W-:Y:S01]  /*56b0*/  UMOV UR27, 0x10000000 ;  /* 0x10000000001b7882 */ /* 0x000fe20000000000 */
[----:B------:R-:W-:-:S06]  /*56c0*/  UMOV UR19, UR11 ;  /* 0x0000000b00137c82 */ /* 0x000fcc0008000000 */
[----:B------:R3:W-:Y:S02]  /*56d0*/  UTMALDG.3D [UR16], [UR8], desc[UR26] ;  /* 0x00001a10080075b4 */ /* 0x0007e40008011000 */
[----:B---3--:R-:W-:Y:S05]  /*56e0*/  @!P2 BRA `(.L_x_96) ;  /* 0x000000000004a947 */ /* 0x008fea0003800000 */
[----:B------:R-:W-:Y:S01]  /*56f0*/  BPT.TRAP 0x1 ;  /* 0x000000040000795c */ /* 0x000fe20000300000 */
.L_x_96:
[----:B-1----:R-:W1:Y:S02]  /*5700*/  LDC R4, c[0x0][0x800] ;  /* 0x00020000ff047b82 */ /* 0x002e640000000800 */
[----:B-1----:R3:W-:Y:S02]  /*5710*/  SYNCS.ARRIVE.TRANS64.RED.A0TR RZ, [UR5+0x118], R4 ;  /* 0x00011804ffff79a7 */ /* 0x0027e40008300405 */
.L_x_95:
[----:B------:R-:W-:Y:S05]  /*5720*/  BSYNC B0 ;  /* 0x0000000000007941 */ /* 0x000fea0003800000 */
.L_x_94:
[----:B------:R-:W-:Y:S05]  /*5730*/  @!P2 BRA `(.L_x_97) ;  /* 0x000000000004a947 */ /* 0x000fea0003800000 */
[----:B------:R-:W-:Y:S01]  /*5740*/  BPT.TRAP 0x1 ;  /* 0x000000040000795c */ /* 0x000fe20000300000 */
.L_x_97:
[----:B------:R-:W-:Y:S01]  /*5750*/  IADD3 R16, P0, R16, UR36, RZ ;  /* 0x0000002410107c10 */ /* 0x000fe2000ff1e0ff */
[----:B------:R-:W-:Y:S01]  /*5760*/  UIADD3 UR4, UR5, 0x118, URZ ;  /* 0x0000011805047890 */ /* 0x000fe2000fffe03f */
[----:B------:R-:W-:Y:S01]  /*5770*/  LOP3.LUT R3, R3, 0x1, RZ, 0x3c, !PT ;  /* 0x0000000103037812 */ /* 0x000fe200078e3cff */
[----:B------:R-:W-:Y:S01]  /*5780*/  IMAD.MOV.U32 R21, RZ, RZ, -0x1 ;  /* 0xffffffffff157424 */ /* 0x000fe200078e00ff */
[----:B------:R-:W-:Y:S01]  /*5790*/  IADD3.X R17, R17, UR40, RZ, P0, !PT ;  /* 0x0000002811117c10 */ /* 0x000fe200087fe4ff */
[----:B------:R-:W-:Y:S01]  /*57a0*/  UPRMT UR4, UR42, 0x654, UR4 ;  /* 0x000006542a047896 */ /* 0x000fe20008000004 */
[----:B------:R-:W-:Y:S01]  /*57b0*/  ISETP.GE.U32.AND P0, PT, R16, UR22, PT ;  /* 0x0000001610007c0c */ /* 0x000fe2000bf06070 */
[----:B------:R-:W-:Y:S01]  /*57c0*/  IMAD.MOV.U32 R20, RZ, RZ, -0x1 ;  /* 0xffffffffff147424 */ /* 0x000fe200078e00ff */
[----:B-1-3--:R-:W-:Y:S01]  /*57d0*/  PRMT R4, RZ, 0x7610, R4 ;  /* 0x00007610ff047816 */ /* 0x00afe20000000004 */
[----:B------:R-:W-:Y:S01]  /*57e0*/  IMAD.MOV.U32 R7, RZ, RZ, -0x1 ;  /* 0xffffffffff077424 */ /* 0x000fe200078e00ff */
[----:B------:R-:W-:-:S04]  /*57f0*/  ISETP.GE.U32.AND.EX P0, PT, R17, UR23, PT, P0 ;  /* 0x0000001711007c0c */ /* 0x000fc8000bf06100 */
[----:B------:R-:W-:Y:S09]  /*5800*/  SYNCS.ARRIVE.TRANS64.RED.A1T0 RZ, [UR4], RZ ;  /* 0x000000ffffff79a7 */ /* 0x000ff20008100404 */
[----:B------:R-:W-:Y:S05]  /*5810*/  @P0 BRA `(.L_x_98) ;  /* 0x0000000400580947 */ /* 0x000fea0003800000 */
[----:B------:R-:W1:Y:S01]  /*5820*/  S2R R18, SR_CTAID.X ;  /* 0x0000000000127919 */ /* 0x000e620000002500 */
[----:B------:R-:W3:Y:S01]  /*5830*/  LDC.64 R14, c[0x0][0x8d0] ;  /* 0x00023400ff0e7b82 */ /* 0x000ee20000000a00 */
[----:B------:R-:W-:Y:S01]  /*5840*/  ULDC UR4, c[0x0][0x150] ;  /* 0x0000540000047ab9 */ /* 0x000fe20000000800 */
[----:B------:R-:W-:Y:S01]  /*5850*/  IMAD.MOV.U32 R7, RZ, RZ, R16 ;  /* 0x000000ffff077224 */ /* 0x000fe200078e0010 */
[----:B------:R-:W4:Y:S01]  /*5860*/  S2R R19, SR_CTAID.Y ;  /* 0x0000000000137919 */ /* 0x000f220000002600 */
[----:B------:R-:W-:-:S04]  /*5870*/  IMAD.MOV.U32 R23, RZ, RZ, R17 ;  /* 0x000000ffff177224 */ /* 0x000fc800078e0011 */
[----:B------:R-:W2:Y:S08]  /*5880*/  LDC R21, c[0x0][0x144] ;  /* 0x00005100ff157b82 */ /* 0x000eb00000000800 */
[----:B------:R-:W2:Y:S01]  /*5890*/  LDC R20, c[0x0][0x8d8] ;  /* 0x00023600ff147b82 */ /* 0x000ea20000000800 */
[----:B---3--:R-:W-:-:S04]  /*58a0*/  ISETP.NE.U32.AND P0, PT, R14, RZ, PT ;  /* 0x000000ff0e00720c */ /* 0x008fc80003f05070 */
[----:B------:R-:W-:Y:S02]  /*58b0*/  ISETP.NE.AND.EX P0, PT, R15, RZ, PT, P0 ;  /* 0x000000ff0f00720c */ /* 0x000fe40003f05300 */
[----:B-1----:R-:W-:Y:S02]  /*58c0*/  I2FP.F32.U32 R4, R18 ;  /* 0x0000001200047245 */ /* 0x002fe40000201000 */
[----:B----4-:R-:W-:-:S03]  /*58d0*/  I2FP.F32.U32 R22, R19 ;  /* 0x0000001300167245 */ /* 0x010fc60000201000 */
[----:B------:R-:W-:-:S04]  /*58e0*/  FMUL R4, R4, UR4 ;  /* 0x0000000404047c20 */ /* 0x000fc80008400000 */
[----:B------:R1:W3:Y:S02]  /*58f0*/  F2I.U32.TRUNC.NTZ R13, R4 ;  /* 0x00000004000d7305 */ /* 0x0002e4000020f000 */
[----:B--2---:R-:W-:Y:S05]  /*5900*/  @!P0 BRA `(.L_x_99) ;  /* 0x0000000000308947 */ /* 0x004fea0003800000 */
[----:B------:R-:W2:Y:S02]  /*5910*/  LDC R5, c[0x0][0x8dc] ;  /* 0x00023700ff057b82 */ /* 0x000ea40000000800 */
[----:B--2---:R-:W-:-:S05]  /*5920*/  IADD3 R5, P0, R16, R5, RZ ;  /* 0x0000000510057210 */ /* 0x004fca0007f1e0ff */
[----:B------:R-:W-:-:S04]  /*5930*/  IMAD.X R23, RZ, RZ, R17, P0 ;  /* 0x000000ffff177224 */ /* 0x000fc800000e0611 */
[----:B------:R-:W-:-:S04]  /*5940*/  IMAD.WIDE.U32 R6, R23, R14, RZ ;  /* 0x0000000e17067225 */ /* 0x000fc800078e00ff */
[----:B------:R-:W-:-:S04]  /*5950*/  IMAD.WIDE.U32 R6, P0, R5, R15, R6 ;  /* 0x0000000f05067225 */ /* 0x000fc80007800006 */
[----:B-1----:R-:W-:-:S04]  /*5960*/  IMAD.WIDE.U32 R4, R5, R14, RZ ;  /* 0x0000000e05047225 */ /* 0x002fc800078e00ff */
[----:B------:R-:W-:Y:S01]  /*5970*/  IMAD.MOV.U32 R4, RZ, RZ, R7 ;  /* 0x000000ffff047224 */ /* 0x000fe200078e0007 */
[----:B------:R-:W-:Y:S01]  /*5980*/  IADD3 RZ, P1, R5, R6, RZ ;  /* 0x0000000605ff7210 */ /* 0x000fe20007f3e0ff */
[----:B------:R-:W-:-:S04]  /*5990*/  IMAD.X R5, RZ, RZ, RZ, P0 ;  /* 0x000000ffff057224 */ /* 0x000fc800000e06ff */
[----:B------:R-:W-:-:S04]  /*59a0*/  IMAD.WIDE.U32.X R4, R23, R15, R4, P1 ;  /* 0x0000000f17047225 */ /* 0x000fc800008e0404 */
[----:B------:R-:W-:Y:S01]  /*59b0*/  IMAD.MOV.U32 R7, RZ, RZ, R4 ;  /* 0x000000ffff077224 */ /* 0x000fe200078e0004 */
[----:B------:R-:W-:-:S07]  /*59c0*/  MOV R23, R5 ;  /* 0x0000000500177202 */ /* 0x000fce0000000f00 */
.L_x_99:
[----:B------:R-:W-:Y:S01]  /*59d0*/  ULDC UR4, c[0x0][0x154] ;  /* 0x0000550000047ab9 */ /* 0x000fe20000000800 */
[----:B------:R-:W2:Y:S01]  /*59e0*/  LDC R24, c[0x0][0x148] ;  /* 0x00005200ff187b82 */ /* 0x000ea20000000800 */
[----:B------:R-:W-:Y:S01]  /*59f0*/  FMUL R14, R22, UR4 ;  /* 0x00000004160e7c20 */ /* 0x000fe20008400000 */
[----:B------:R-:W-:Y:S01]  /*5a00*/  ISETP.NE.AND P2, PT, R2, 0x1, PT ;  /* 0x000000010200780c */ /* 0x000fe20003f45270 */
[----:B---3--:R-:W-:Y:S01]  /*5a10*/  IMAD.MOV R6, RZ, RZ, -R13 ;  /* 0x000000ffff067224 */ /* 0x008fe200078e0a0d */
[-CC-:B------:R-:W-:Y:S02]  /*5a20*/  SHF.R.U64 R13, R7, R20.reuse, R23.reuse ;  /* 0x00000014070d7219 */ /* 0x180fe40000001217 */
[----:B------:R-:W-:Y:S01]  /*5a30*/  SHF.R.U32.HI R20, RZ, R20, R23 ;  /* 0x00000014ff147219 */ /* 0x000fe20000011617 */
[----:B------:R-:W3:Y:S01]  /*5a40*/  F2I.U32.TRUNC.NTZ R14, R14 ;  /* 0x0000000e000e7305 */ /* 0x000ee2000020f000 */
[----:B-1----:R-:W1:Y:S01]  /*5a50*/  LDC.64 R4, c[0x0][0x8c8] ;  /* 0x00023200ff047b82 */ /* 0x002e620000000a00 */
[----:B------:R-:W-:Y:S01]  /*5a60*/  IMAD R18, R21, R6, R18 ;  /* 0x0000000615127224 */ /* 0x000fe200078e0212 */
[----:B------:R-:W-:-:S05]  /*5a70*/  IADD3 R21, P0, RZ, -R13, RZ ;  /* 0x8000000dff157210 */ /* 0x000fca0007f1e0ff */
[----:B------:R-:W-:Y:S01]  /*5a80*/  IMAD.X R7, RZ, RZ, ~R20, P0 ;  /* 0x000000ffff077224 */ /* 0x000fe200000e0e14 */
[----:B------:R-:W4:Y:S01]  /*5a90*/  LDC R22, c[0x0][0x8c0] ;  /* 0x00023000ff167b82 */ /* 0x000f220000000800 */
[----:B---3--:R-:W-:-:S07]  /*5aa0*/  IMAD.MOV R15, RZ, RZ, -R14 ;  /* 0x000000ffff0f7224 */ /* 0x008fce00078e0a0e */
[----:B------:R-:W3:Y:S01]  /*5ab0*/  LDC R25, c[0x0][0x8b0] ;  /* 0x00022c00ff197b82 */ /* 0x000ee20000000800 */
[----:B--2---:R-:W-:-:S07]  /*5ac0*/  @P2 IMAD R18, R24, R15, R19 ;  /* 0x0000000f18122224 */ /* 0x004fce00078e0213 */
[----:B------:R-:W2:Y:S01]  /*5ad0*/  LDC.64 R14, c[0x0][0x8e8] ;  /* 0x00023a00ff0e7b82 */ /* 0x000ea20000000a00 */
[----:B-1----:R-:W-:-:S04]  /*5ae0*/  IMAD R6, R7, R4, RZ ;  /* 0x0000000407067224 */ /* 0x002fc800078e02ff */
[C---:B------:R-:W-:Y:S02]  /*5af0*/  IMAD R7, R21.reuse, R5, R6 ;  /* 0x0000000515077224 */ /* 0x040fe400078e0206 */
[----:B------:R-:W-:Y:S01]  /*5b00*/  IMAD.WIDE.U32 R4, R21, R4, R16 ;  /* 0x0000000415047225 */ /* 0x000fe200078e0010 */
[----:B------:R-:W1:Y:S03]  /*5b10*/  LDC R6, c[0x0][0x900] ;  /* 0x00024000ff067b82 */ /* 0x000e660000000800 */
[----:B------:R-:W-:-:S05]  /*5b20*/  IMAD.IADD R5, R5, 0x1, R7 ;  /* 0x0000000105057824 */ /* 0x000fca00078e0207 */
[----:B------:R-:W1:Y:S01]  /*5b30*/  LDC R24, c[0x0][0x8f0] ;  /* 0x00023c00ff187b82 */ /* 0x000e620000000800 */
[-CC-:B----4-:R-:W-:Y:S02]  /*5b40*/  SHF.R.U64 R23, R4, R22.reuse, R5.reuse ;  /* 0x0000001604177219 */ /* 0x190fe40000001205 */
[----:B------:R-:W-:-:S04]  /*5b50*/  SHF.R.U32.HI R4, RZ, R22, R5 ;  /* 0x00000016ff047219 */ /* 0x000fc80000011605 */
[-CC-:B---3--:R-:W-:Y:S01]  /*5b60*/  SHF.R.U64 R22, R23, R25.reuse, R4.reuse ;  /* 0x0000001917167219 */ /* 0x188fe20000001204 */
[----:B------:R-:W3:Y:S01]  /*5b70*/  LDC R20, c[0x0][0x8e0] ;  /* 0x00023800ff147b82 */ /* 0x000ee20000000800 */
[----:B--2---:R-:W-:Y:S02]  /*5b80*/  ISETP.NE.U32.AND P0, PT, R14, RZ, PT ;  /* 0x000000ff0e00720c */ /* 0x004fe40003f05070 */
[----:B------:R-:W-:Y:S02]  /*5b90*/  SHF.R.U32.HI R5, RZ, R25, R4 ;  /* 0x00000019ff057219 */ /* 0x000fe40000011604 */
[----:B------:R-:W-:-:S03]  /*5ba0*/  ISETP.NE.AND.EX P0, PT, R15, RZ, PT, P0 ;  /* 0x000000ff0f00720c */ /* 0x000fc60003f05300 */
[----:B------:R-:W2:Y:S01]  /*5bb0*/  LDC R21, c[0x0][0x8b8] ;  /* 0x00022e00ff157b82 */ /* 0x000ea20000000800 */
[-CC-:B-1----:R-:W-:Y:S02]  /*5bc0*/  SHF.R.U64 R25, R22, R6.reuse, R5.reuse ;  /* 0x0000000616197219 */ /* 0x182fe40000001205 */
[----:B------:R-:W-:-:S03]  /*5bd0*/  SHF.R.U32.HI R27, RZ, R6, R5 ;  /* 0x00000006ff1b7219 */ /* 0x000fc60000011605 */
[----:B------:R-:W-:Y:S02]  /*5be0*/  IMAD.MOV.U32 R4, RZ, RZ, R25 ;  /* 0x000000ffff047224 */ /* 0x000fe400078e0019 */
[----:B------:R-:W1:Y:S01]  /*5bf0*/  LDC R19, c[0x0][0x8a8] ;  /* 0x00022a00ff137b82 */ /* 0x000e620000000800 */
[----:B------:R-:W-:Y:S01]  /*5c00*/  IMAD.MOV.U32 R5, RZ, RZ, R27 ;  /* 0x000000ffff057224 */ /* 0x000fe200078e001b */
[----:B------:R-:W-:Y:S06]  /*5c10*/  @!P0 BRA `(.L_x_100) ;  /* 0x0000000000288947 */ /* 0x000fec0003800000 */
[----:B------:R-:W4:Y:S02]  /*5c20*/  LDC R4, c[0x0][0x8f4] ;  /* 0x00023d00ff047b82 */ /* 0x000f240000000800 */
[----:B----4-:R-:W-:-:S05]  /*5c30*/  IADD3 R5, P0, R25, R4, RZ ;  /* 0x0000000419057210 */ /* 0x010fca0007f1e0ff */
[----:B------:R-:W-:-:S04]  /*5c40*/  IMAD.X R27, RZ, RZ, R27, P0 ;  /* 0x000000ffff1b7224 */ /* 0x000fc800000e061b */
[----:B------:R-:W-:-:S04]  /*5c50*/  IMAD.WIDE.U32 R6, R27, R14, RZ ;  /* 0x0000000e1b067225 */ /* 0x000fc800078e00ff */
[----:B------:R-:W-:-:S04]  /*5c60*/  IMAD.WIDE.U32 R6, P0, R5, R15, R6 ;  /* 0x0000000f05067225 */ /* 0x000fc80007800006 */
[----:B------:R-:W-:-:S04]  /*5c70*/  IMAD.WIDE.U32 R4, R5, R14, RZ ;  /* 0x0000000e05047225 */ /* 0x000fc800078e00ff */
[----:B------:R-:W-:Y:S01]  /*5c80*/  IMAD.MOV.U32 R4, RZ, RZ, R7 ;  /* 0x000000ffff047224 */ /* 0x000fe200078e0007 */
[----:B------:R-:W-:Y:S01]  /*5c90*/  IADD3 RZ, P1, R5, R6, RZ ;  /* 0x0000000605ff7210 */ /* 0x000fe20007f3e0ff */
[----:B------:R-:W-:-:S04]  /*5ca0*/  IMAD.X R5, RZ, RZ, RZ, P0 ;  /* 0x000000ffff057224 */ /* 0x000fc800000e06ff */
[----:B------:R-:W-:-:S08]  /*5cb0*/  IMAD.WIDE.U32.X R4, R27, R15, R4, P1 ;  /* 0x0000000f1b047225 */ /* 0x000fd000008e0404 */
.L_x_100:
[----:B------:R-:W-:Y:S01]  /*5cc0*/  SHF.R.U64 R5, R4, R24, R5 ;  /* 0x0000001804057219 */ /* 0x000fe20000001205 */
[----:B------:R-:W-:Y:S01]  /*5cd0*/  IMAD.MOV.U32 R7, RZ, RZ, R13 ;  /* 0x000000ffff077224 */ /* 0x000fe200078e000d */
[----:B------:R-:W-:Y:S02]  /*5ce0*/  LOP3.LUT R22, R22, R9, RZ, 0xc0, !PT ;  /* 0x0000000916167212 */ /* 0x000fe400078ec0ff */
[----:B------:R-:W-:Y:S01]  /*5cf0*/  LOP3.LUT R6, R23, R8, RZ, 0xc0, !PT ;  /* 0x0000000817067212 */ /* 0x000fe200078ec0ff */
[----:B------:R-:W-:Y:S02]  /*5d00*/  IMAD.MOV R4, RZ, RZ, -R5 ;  /* 0x000000ffff047224 */ /* 0x000fe400078e0a05 */
[----:B------:R-:W-:Y:S02]  /*5d10*/  IMAD R22, R5, UR13, R22 ;  /* 0x0000000d05167c24 */ /* 0x000fe4000f8e0216 */
[----:B---3--:R-:W-:Y:S02]  /*5d20*/  IMAD R20, R4, R20, R25 ;  /* 0x0000001404147224 */ /* 0x008fe400078e0219 */
[----:B--2---:R-:W-:-:S02]  /*5d30*/  IMAD R21, R22, R21, R18 ;  /* 0x0000001516157224 */ /* 0x004fc400078e0212 */
[----:B-1----:R-:W-:Y:S02]  /*5d40*/  IMAD R6, R20, R19, R6 ;  /* 0x0000001314067224 */ /* 0x002fe400078e0206 */
[----:B------:R-:W-:-:S03]  /*5d50*/  IMAD.MOV.U32 R4, RZ, RZ, 0x1 ;  /* 0x00000001ff047424 */ /* 0x000fc600078e00ff */
[----:B------:R-:W-:Y:S02]  /*5d60*/  SEL R20, R6, R21, !P2 ;  /* 0x0000001506147207 */ /* 0x000fe40005000000 */
[----:B------:R-:W-:-:S07]  /*5d70*/  SEL R21, R21, R6, !P2 ;  /* 0x0000000615157207 */ /* 0x000fce0005000000 */
.L_x_98:
[----:B------:R-:W-:-:S13]  /*5d80*/  LOP3.LUT P0, RZ, R4, 0xff, RZ, 0xc0, !PT ;  /* 0x000000ff04ff7812 */ /* 0x000fda000780c0ff */
[----:B------:R-:W-:Y:S05]  /*5d90*/  @P0 BRA `(.L_x_101) ;  /* 0xfffffff400280947 */ /* 0x000fea000383ffff */
.L_x_81:
[----:B------:R-:W-:Y:S01]  /*5da0*/  ELECT P0, URZ, PT ;  /* 0x00000000003f782f */ /* 0x000fe20003800000 */
[----:B------:R-:W-:-:S12]  /*5db0*/  BSSY B0, `(.L_x_102) ;  /* 0x0000013000007945 */ /* 0x000fd80003800000 */
[----:B------:R-:W-:Y:S05]  /*5dc0*/  @!P0 BRA `(.L_x_103) ;  /* 0x0000000000448947 */ /* 0x000fea0003800000 */
[----:B------:R-:W-:-:S04]  /*5dd0*/  LOP3.LUT R0, R0, 0x2, RZ, 0xfc, !PT ;  /* 0x0000000200007812 */ /* 0x000fc800078efcff */
[----:B------:R-:W-:-:S13]  /*5de0*/  ISETP.NE.AND P1, PT, R0, 0x3, PT ;  /* 0x000000030000780c */ /* 0x000fda0003f25270 */
[----:B------:R-:W-:Y:S05]  /*5df0*/  @!P1 BRA `(.L_x_104) ;  /* 0x0000000000049947 */ /* 0x000fea0003800000 */
[----:B------:R-:W-:Y:S01]  /*5e00*/  BPT.TRAP 0x1 ;  /* 0x000000040000795c */ /* 0x000fe20000300000 */
.L_x_104:
[----:B--23--:R-:W-:Y:S01]  /*5e10*/  IMAD.U32 R5, RZ, RZ, UR42 ;  /* 0x0000002aff057e24 */ /* 0x00cfe2000f8e00ff */
[----:B------:R-:W-:Y:S02]  /*5e20*/  MOV R2, 0x400 ;  /* 0x0000040000027802 */ /* 0x000fe40000000f00 */
[----:B------:R-:W-:Y:S02]  /*5e30*/  SHF.L.U32 R0, R3, 0x1f, RZ ;  /* 0x0000001f03007819 */ /* 0x000fe400000006ff */
[----:B------:R-:W-:-:S04]  /*5e40*/  LEA R5, R5, R2, 0x18 ;  /* 0x0000000205057211 */ /* 0x000fc800078ec0ff */
[----:B------:R-:W1:Y:S02]  /*5e50*/  SYNCS.PHASECHK.TRANS64.TRYWAIT P0, [R5+URZ+0x120], R0 ;  /* 0x00012000050075a7 */ /* 0x000e64000800017f */
[----:B-1----:R-:W-:Y:S05]  /*5e60*/  @!P0 BRA `(.L_x_105) ;  /* 0x00000018007c8947 */ /* 0x002fea0003800000 */
.L_x_146:
[----:B------:R-:W-:Y:S05]  /*5e70*/  @!P1 BRA `(.L_x_106) ;  /* 0x0000000000049947 */ /* 0x000fea0003800000 */
[----:B------:R-:W-:Y:S01]  /*5e80*/  BPT.TRAP 0x1 ;  /* 0x000000040000795c */ /* 0x000fe20000300000 */
.L_x_106:
[----:B-1----:R-:W-:-:S07]  /*5e90*/  SHF.L.U32 R0, R3, 0x1f, RZ ;  /* 0x0000001f03007819 */ /* 0x002fce00000006ff */
.L_x_107:
[----:B-1----:R1:W2:Y:S02]  /*5ea0*/  SYNCS.PHASECHK.TRANS64.TRYWAIT P0, [R5+URZ+0x128], R0 ;  /* 0x00012800050075a7 */ /* 0x0022a4000800017f */
[----:B--2---:R-:W-:Y:S05]  /*5eb0*/  @!P0 NANOSLEEP.SYNCS 0x989680 ;  /* 0x009896800000895d */ /* 0x004fea0003900000 */
[----:B------:R-:W2:Y:S02]  /*5ec0*/  @!P0 SYNCS.PHASECHK.TRANS64 P0, [R5+URZ+0x128], R0 ;  /* 0x00012800050085a7 */ /* 0x000ea4000800007f */
[----:B--2---:R-:W-:Y:S05]  /*5ed0*/  @!P0 BRA `(.L_x_107) ;  /* 0xfffffffc00f08947 */ /* 0x004fea000383ffff */
.L_x_103:
[----:B------:R-:W-:Y:S05]  /*5ee0*/  BSYNC B0 ;  /* 0x0000000000007941 */ /* 0x000fea0003800000 */
.L_x_102:
[----:B------:R-:W-:Y:S05]  /*5ef0*/  EXIT ;  /* 0x000000000000794d */ /* 0x000fea0003800000 */
.L_x_76:
[----:B------:R-:W-:Y:S01]  /*5f00*/  LOP3.LUT P0, RZ, R11, 0xff, RZ, 0xc0, !PT ;  /* 0x000000ff0bff7812 */ /* 0x000fe2000780c0ff */
[----:B------:R-:W-:Y:S02]  /*5f10*/  IMAD.MOV.U32 R0, RZ, RZ, 0x1 ;  /* 0x00000001ff007424 */ /* 0x000fe400078e00ff */
[----:B------:R-:W-:-:S10]  /*5f20*/  IMAD.MOV.U32 R12, RZ, RZ, RZ ;  /* 0x000000ffff0c7224 */ /* 0x000fd400078e00ff */
[----:B------:R-:W-:Y:S05]  /*5f30*/  @!P0 BRA `(.L_x_108) ;  /* 0x0000000c00148947 */ /* 0x000fea0003800000 */
[----:B------:R-:W1:Y:S01]  /*5f40*/  LDC R0, c[0x0][0x28c] ;  /* 0x0000a300ff007b82 */ /* 0x000e620000000800 */
[C---:B------:R-:W-:Y:S01]  /*5f50*/  LOP3.LUT P2, RZ, R18.reuse, 0x7f, RZ, 0xc0, !PT ;  /* 0x0000007f12ff7812 */ /* 0x040fe2000784c0ff */
[----:B------:R-:W-:Y:S01]  /*5f60*/  ULDC UR5, c[0x0][0x900] ;  /* 0x0002400000057ab9 */ /* 0x000fe20000000800 */
[----:B------:R-:W-:Y:S01]  /*5f70*/  LOP3.LUT P0, RZ, R18, 0x1f, RZ, 0xc0, !PT ;  /* 0x0000001f12ff7812 */ /* 0x000fe2000780c0ff */
[----:B------:R-:W-:Y:S01]  /*5f80*/  UMOV UR6, 0xffffffff ;  /* 0xffffffff00067882 */ /* 0x000fe20000000000 */
[----:B------:R-:W-:Y:S01]  /*5f90*/  BSSY B0, `(.L_x_108) ;  /* 0x00000bf000007945 */ /* 0x000fe20003800000 */
[----:B------:R-:W-:Y:S01]  /*5fa0*/  USHF.L.U32 UR6, UR6, UR5, URZ ;  /* 0x0000000506067299 */ /* 0x000fe2000800063f */
[----:B------:R-:W-:Y:S01]  /*5fb0*/  IMAD.MOV.U32 R13, RZ, RZ, 0x1 ;  /* 0x00000001ff0d7424 */ /* 0x000fe200078e00ff */
[----:B------:R-:W-:Y:S01]  /*5fc0*/  LOP3.LUT R11, R19, 0x2, RZ, 0xfc, !PT ;  /* 0x00000002130b7812 */ /* 0x000fe200078efcff */
[----:B------:R-:W-:Y:S01]  /*5fd0*/  IMAD.MOV.U32 R12, RZ, RZ, RZ ;  /* 0x000000ffff0c7224 */ /* 0x000fe200078e00ff */
[----:B------:R-:W-:Y:S01]  /*5fe0*/  PLOP3.LUT P0, PT, P0, P2, PT, 0x8a, 0x0 ;  /* 0x000000000000781c */ /* 0x000fe20000705172 */
[----:B------:R-:W-:Y:S01]  /*5ff0*/  ULDC UR4, c[0x0][0x8a8] ;  /* 0x00022a0000047ab9 */ /* 0x000fe20000000800 */
[----:B------:R-:W-:-:S02]  /*6000*/  USHF.L.U32 UR17, UR41, UR5, URZ ;  /* 0x0000000529117299 */ /* 0x000fc4000800063f */
[----:B------:R-:W-:Y:S02]  /*6010*/  UIADD3 UR15, UR4, -0x1, URZ ;  /* 0xffffffff040f7890 */ /* 0x000fe4000fffe03f */
[----:B------:R-:W-:Y:S01]  /*6020*/  ULOP3.LUT UR16, URZ, UR6, URZ, 0x33, !UPT ;  /* 0x000000063f107292 */ /* 0x000fe2000f8e333f */
[----:B------:R-:W-:Y:S01]  /*6030*/  ULDC.64 UR20, c[0x0][0x198] ;  /* 0x0000660000147ab9 */ /* 0x000fe20000000a00 */
[----:B-1----:R-:W-:-:S05]  /*6040*/  VIADD R0, R0, 0x3f ;  /* 0x0000003f00007836 */ /* 0x002fca0000000000 */
[----:B------:R-:W-:-:S04]  /*6050*/  SHF.R.S32.HI R3, RZ, 0x1f, R0 ;  /* 0x0000001fff037819 */ /* 0x000fc80000011400 */
[----:B------:R-:W-:Y:S01]  /*6060*/  LEA.HI R3, R3, R0, RZ, 0x6 ;  /* 0x0000000003037211 */ /* 0x000fe200078f30ff */
[----:B------:R-:W-:-:S03]  /*6070*/  IMAD.MOV.U32 R0, RZ, RZ, 0x1 ;  /* 0x00000001ff007424 */ /* 0x000fc600078e00ff */
[----:B------:R-:W-:-:S05]  /*6080*/  SHF.R.S32.HI R3, RZ, 0x6, R3 ;  /* 0x00000006ff037819 */ /* 0x000fca0000011403 */
[----:B------:R-:W-:-:S07]  /*6090*/  VIADD R10, R3, 0x1 ;  /* 0x00000001030a7836 */ /* 0x000fce0000000000 */
.L_x_120:
[----:B------:R-:W-:-:S03]  /*60a0*/  UMOV UR4, 0xffffffff ;  /* 0xffffffff00047882 */ /* 0x000fc60000000000 */
[----:B------:R-:W-:Y:S05]  /*60b0*/  BRA.DIV UR4, `(.L_x_109) ;  /* 0x0000001604fc7947 */ /* 0x000fea000b800000 */
[----:B------:R-:W-:-:S13]  /*60c0*/  ELECT P6, URZ, PT ;  /* 0x00000000003f782f */ /* 0x000fda00038c0000 */
.L_x_149:
[----:B------:R-:W1:Y:S01]  /*60d0*/  LDC R4, c[0x0][0x28c] ;  /* 0x0000a300ff047b82 */ /* 0x000e620000000800 */
[----:B------:R-:W-:Y:S01]  /*60e0*/  BSSY B1, `(.L_x_110) ;  /* 0x0000037000017945 */ /* 0x000fe20003800000 */
[----:B-1----:R-:W-:-:S13]  /*60f0*/  ISETP.LT.OR P6, PT, R4, 0x1, !P6 ;  /* 0x000000010400780c */ /* 0x002fda00077c1670 */
[----:B------:R-:W-:Y:S05]  /*6100*/  @P6 BRA `(.L_x_111) ;  /* 0x0000000000d06947 */ /* 0x000fea0003800000 */
[----:B------:R-:W-:Y:S02]  /*6110*/  IMAD.SHL.U32 R20, R20, 0x40, RZ ;  /* 0x0000004014147824 */ /* 0x000fe400078e00ff */
[----:B------:R-:W-:Y:S02]  /*6120*/  IMAD.SHL.U32 R21, R21, 0x80, RZ ;  /* 0x0000008015157824 */ /* 0x000fe400078e00ff */
[----:B------:R-:W-:Y:S02]  /*6130*/  IMAD.MOV.U32 R14, RZ, RZ, RZ ;  /* 0x000000ffff0e7224 */ /* 0x000fe400078e00ff */
[----:B------:R-:W-:Y:S02]  /*6140*/  IMAD.MOV.U32 R4, RZ, RZ, R10 ;  /* 0x000000ffff047224 */ /* 0x000fe400078e000a */
[----:B------:R-:W-:Y:S02]  /*6150*/  IMAD.MOV.U32 R5, RZ, RZ, R0 ;  /* 0x000000ffff057224 */ /* 0x000fe400078e0000 */
[----:B------:R-:W-:-:S07]  /*6160*/  IMAD.MOV.U32 R6, RZ, RZ, R12 ;  /* 0x000000ffff067224 */ /* 0x000fce00078e000c */
.L_x_115:
[----:B------:R-:W1:Y:S01]  /*6170*/  S2R R9, SR_CgaCtaId ;  /* 0x0000000000097919 */ /* 0x000e620000008800 */
[----:B------:R-:W-:-:S04]  /*6180*/  MOV R8, 0x400 ;  /* 0x0000040000087802 */ /* 0x000fc80000000f00 */
[----:B-1----:R-:W-:Y:S02]  /*6190*/  LEA R23, R9, R8, 0x18 ;  /* 0x0000000809177211 */ /* 0x002fe400078ec0ff */
[----:B------:R-:W-:Y:S01]  /*61a0*/  SHF.L.U32 R8, R5, 0x1f, RZ ;  /* 0x0000001f05087819 */ /* 0x000fe200000006ff */
[----:B------:R-:W1:Y:S02]  /*61b0*/  @!P2 LDC R9, c[0x0][0x500] ;  /* 0x00014000ff09ab82 */ /* 0x000e640000000800 */
[----:B------:R-:W-:-:S04]  /*61c0*/  IMAD R15, R6, 0x8, R23 ;  /* 0x00000008060f7824 */ /* 0x000fc800078e0217 */
[----:B------:R-:W2:Y:S02]  /*61d0*/  SYNCS.PHASECHK.TRANS64.TRYWAIT P1, [R15+URZ+0x88], R8 ;  /* 0x000088080f0075a7 */ /* 0x000ea4000802017f */
[----:B--2---:R-:W-:Y:S05]  /*61e0*/  @!P1 BRA `(.L_x_112) ;  /* 0x0000001400d09947 */ /* 0x004fea0003800000 */
.L_x_150:
[----:B--2---:R-:W-:Y:S01]  /*61f0*/  PRMT R8, R11, 0x9910, RZ ;  /* 0x000099100b087816 */ /* 0x004fe200000000ff */
[----:B-1----:R1:W-:Y:S03]  /*6200*/  @!P2 SYNCS.ARRIVE.TRANS64 RZ, [R15+URZ], R9 ;  /* 0x000000090fffa9a7 */ /* 0x0023e6000800003f */
[----:B------:R-:W-:-:S13]  /*6210*/  ISETP.NE.AND P1, PT, R8, 0x2, PT ;  /* 0x000000020800780c */ /* 0x000fda0003f25270 */
[----:B-1----:R-:W-:Y:S05]  /*6220*/  @P1 BRA `(.L_x_113) ;  /* 0x0000000000041947 */ /* 0x002fea0003800000 */
[----:B------:R-:W-:Y:S01]  /*6230*/  BPT.TRAP 0x1 ;  /* 0x000000040000795c */ /* 0x000fe20000300000 */
.L_x_113:
[----:B------:R-:W-:Y:S05]  /*6240*/  @P0 BRA `(.L_x_114) ;  /* 0x0000000000040947 */ /* 0x000fea0003800000 */
[----:B------:R-:W-:Y:S01]  /*6250*/  BPT.TRAP 0x1 ;  /* 0x000000040000795c */ /* 0x000fe20000300000 */
.L_x_114:
[C-C-:B------:R-:W-:Y:S01]  /*6260*/  IMAD R8, R6.reuse, 0x2000, R23.reuse ;  /* 0x0000200006087824 */ /* 0x140fe200078e0217 */
[----:B------:R-:W-:Y:S01]  /*6270*/  R2UR UR9, R15 ;  /* 0x000000000f0972ca */ /* 0x000fe200000e0000 */
[----:B------:R-:W-:Y:S01]  /*6280*/  IMAD R23, R6, 0x1000, R23 ;  /* 0x0000100006177824 */ /* 0x000fe200078e0217 */
[----:B------:R-:W-:Y:S01]  /*6290*/  UIADD3 UR4, UP0, UR20, 0xf0, URZ ;  /* 0x000000f014047890 */ /* 0x000fe2000ff1e03f */
[----:B------:R-:W-:Y:S01]  /*62a0*/  VIADD R4, R4, 0xffffffff ;  /* 0xffffffff04047836 */ /* 0x000fe20000000000 */
[----:B------:R-:W-:Y:S01]  /*62b0*/  R2UR UR5, R8 ;  /* 0x00000000080572ca */ /* 0x000fe200000e0000 */
[----:B------:R-:W-:Y:S01]  /*62c0*/  UIADD3 UR22, UP1, UR20, 0x1f0, URZ ;  /* 0x000001f014167890 */ /* 0x000fe2000ff3e03f */
[----:B------:R-:W-:Y:S01]  /*62d0*/  R2UR UR8, R23 ;  /* 0x00000000170872ca */ /* 0x000fe200000e0000 */
[----:B------:R-:W-:Y:S01]  /*62e0*/  VIADD R6, R6, 0x1 ;  /* 0x0000000106067836 */ /* 0x000fe20000000000 */
[----:B------:R-:W-:Y:S01]  /*62f0*/  R2UR UR11, R21 ;  /* 0x00000000150b72ca */ /* 0x000fe200000e0000 */
[----:B------:R-:W-:Y:S01]  /*6300*/  UIADD3.X UR23, URZ, UR21, URZ, UP1, !UPT ;  /* 0x000000153f177290 */ /* 0x000fe20008ffe43f */
[----:B------:R-:W-:Y:S01]  /*6310*/  R2UR UR10, R14 ;  /* 0x000000000e0a72ca */ /* 0x000fe200000e0000 */
[----:B------:R-:W-:Y:S01]  /*6320*/  UMOV UR6, 0x0 ;  /* 0x0000000000067882 */ /* 0x000fe20000000000 */
[----:B------:R-:W-:Y:S01]  /*6330*/  R2UR UR12, R7 ;  /* 0x00000000070c72ca */ /* 0x000fe200000e0000 */
[----:B------:R-:W-:Y:S01]  /*6340*/  UMOV UR7, 0x10000000 ;  /* 0x1000000000077882 */ /* 0x000fe20000000000 */
[----:B------:R-:W-:Y:S01]  /*6350*/  R2UR UR18, R20 ;  /* 0x00000000141272ca */ /* 0x000fe200000e0000 */
[----:B------:R-:W-:Y:S01]  /*6360*/  VIADD R14, R14, 0x40 ;  /* 0x000000400e0e7836 */ /* 0x000fe20000000000 */
[----:B------:R-:W-:Y:S01]  /*6370*/  ISETP.GT.AND P3, PT, R4, 0x1, PT ;  /* 0x000000010400780c */ /* 0x000fe20003f64270 */
[----:B------:R-:W-:Y:S01]  /*6380*/  UIADD3 UR13, UR5, 0x4300, URZ ;  /* 0x00004300050d7890 */ /* 0x000fe2000fffe03f */
[----:B------:R-:W-:Y:S01]  /*6390*/  ISETP.NE.AND P1, PT, R6, 0x11, PT ;  /* 0x000000110600780c */ /* 0x000fe20003f25270 */
[----:B------:R-:W-:-:S02]  /*63a0*/  UIADD3.X UR5, URZ, UR21, URZ, UP0, !UPT ;  /* 0x000000153f057290 */ /* 0x000fc400087fe43f */
[----:B------:R-:W-:Y:S01]  /*63b0*/  UIADD3 UR14, UR8, 0x26300, URZ ;  /* 0x00026300080e7890 */ /* 0x000fe2000fffe03f */
[----:B------:R-:W-:Y:S02]  /*63c0*/  SEL R8, RZ, 0x1, P1 ;  /* 0x00000001ff087807 */ /* 0x000fe40000800000 */
[----:B------:R-:W-:Y:S01]  /*63d0*/  UMOV UR8, UR13 ;  /* 0x0000000d00087c82 */ /* 0x000fe20008000000 */
[----:B------:R-:W-:Y:S02]  /*63e0*/  SEL R6, R6, RZ, P1 ;  /* 0x000000ff06067207 */ /* 0x000fe40000800000 */
[----:B------:R-:W-:Y:S01]  /*63f0*/  LOP3.LUT R5, R5, R8, RZ, 0x3c, !PT ;  /* 0x0000000805057212 */ /* 0x000fe200078e3cff */
[----:B------:R1:W-:Y:S02]  /*6400*/  UTMALDG.3D [UR8], [UR4], desc[UR6] ;  /* 0x00000608040075b4 */ /* 0x0003e40008011000 */
[----:B-1----:R-:W-:Y:S01]  /*6410*/  UMOV UR8, UR14 ;  /* 0x0000000e00087c82 */ /* 0x002fe20008000000 */
[----:B------:R-:W-:-:S02]  /*6420*/  UMOV UR11, UR18 ;  /* 0x00000012000b7c82 */ /* 0x000fc40008000000 */
[----:B------:R1:W-:Y:S02]  /*6430*/  UTMALDG.3D [UR8], [UR22], desc[UR6] ;  /* 0x00000608160075b4 */ /* 0x0003e40008011000 */
[----:B-1----:R-:W-:Y:S05]  /*6440*/  @P3 BRA `(.L_x_115) ;  /* 0xfffffffc00483947 */ /* 0x002fea000383ffff */
.L_x_111:
[----:B------:R-:W-:Y:S05]  /*6450*/  BSYNC B1 ;  /* 0x0000000000017941 */ /* 0x000fea0003800000 */
.L_x_110:
[----:B------:R-:W-:Y:S01]  /*6460*/  LOP3.LUT P3, RZ, R13, 0xff, RZ, 0xc0, !PT ;  /* 0x000000ff0dff7812 */ /* 0x000fe2000786c0ff */
[----:B------:R-:W-:Y:S01]  /*6470*/  IMAD.IADD R12, R3, 0x1, R12 ;  /* 0x00000001030c7824 */ /* 0x000fe200078e020c */
[----:B------:R-:W-:Y:S01]  /*6480*/  IADD3 R16, P4, R16, UR36, RZ ;  /* 0x0000002410107c10 */ /* 0x000fe2000ff9e0ff */
[----:B------:R-:W-:Y:S01]  /*6490*/  ULDC.64 UR4, c[0x0][0x8f8] ;  /* 0x00023e0000047ab9 */ /* 0x000fe20000000a00 */
[----:B------:R-:W-:Y:S01]  /*64a0*/  BSSY B1, `(.L_x_116) ;  /* 0x000006b000017945 */ /* 0x000fe20003800000 */
[----:B------:R-:W-:Y:S01]  /*64b0*/  IMAD.MOV.U32 R21, RZ, RZ, -0x1 ;  /* 0xffffffffff157424 */ /* 0x000fe200078e00ff */
[----:B------:R-:W-:Y:S01]  /*64c0*/  ISETP.GT.U32.AND P1, PT, R12, 0x10, PT ;  /* 0x000000100c00780c */ /* 0x000fe20003f24070 */
[----:B------:R-:W-:Y:S01]  /*64d0*/  IMAD.MOV.U32 R20, RZ, RZ, -0x1 ;  /* 0xffffffffff147424 */ /* 0x000fe200078e00ff */
[----:B------:R-:W-:Y:S02]  /*64e0*/  IADD3.X R17, R17, UR40, RZ, P4, !PT ;  /* 0x0000002811117c10 */ /* 0x000fe4000a7fe4ff */
[----:B------:R-:W-:-:S02]  /*64f0*/  ISETP.LT.U32.AND P1, PT, R3, 0x11, P1 ;  /* 0x000000110300780c */ /* 0x000fc40000f21070 */
[----:B------:R-:W-:Y:S01]  /*6500*/  PRMT R13, RZ, 0x7610, R13 ;  /* 0x00007610ff0d7816 */ /* 0x000fe2000000000d */
[----:B------:R-:W1:Y:S01]  /*6510*/  @P3 S2R R5, SR_CgaCtaId ;  /* 0x0000000000053919 */ /* 0x000e620000008800 */
[----:B------:R-:W-:-:S04]  /*6520*/  @P3 MOV R4, 0x400 ;  /* 0x0000040000043802 */ /* 0x000fc80000000f00 */
[----:B-1----:R-:W-:Y:S01]  /*6530*/  @P3 LEA R6, R5, R4, 0x18 ;  /* 0x0000000405063211 */ /* 0x002fe200078ec0ff */
[----:B------:R-:W-:-:S03]  /*6540*/  IMAD.WIDE.U32 R4, R12, -0xf0f0f0f, RZ ;  /* 0xf0f0f0f10c047825 */ /* 0x000fc600078e00ff */
[----:B------:R1:W-:Y:S01]  /*6550*/  @P3 SYNCS.ARRIVE.TRANS64.A1T0 RZ, [R6+URZ+0x138], RZ ;  /* 0x000138ff06ff39a7 */ /* 0x0003e2000810003f */
[----:B------:R-:W-:Y:S02]  /*6560*/  ISETP.GE.U32.AND P3, PT, R3, 0x11, PT ;  /* 0x000000110300780c */ /* 0x000fe40003f66070 */
[----:B------:R-:W-:Y:S02]  /*6570*/  SHF.R.U32.HI R7, RZ, 0x4, R5 ;  /* 0x00000004ff077819 */ /* 0x000fe40000011605 */
[----:B------:R-:W-:Y:S02]  /*6580*/  SEL R5, RZ, 0x1, !P1 ;  /* 0x00000001ff057807 */ /* 0x000fe40004800000 */
[----:B------:R-:W-:Y:S01]  /*6590*/  ISETP.GE.U32.AND P1, PT, R16, UR4, PT ;  /* 0x0000000410007c0c */ /* 0x000fe2000bf26070 */
[----:B------:R-:W-:Y:S01]  /*65a0*/  IMAD R12, R7, -0x11, R12 ;  /* 0xffffffef070c7824 */ /* 0x000fe200078e020c */
[----:B------:R-:W-:Y:S02]  /*65b0*/  LOP3.LUT R0, R0, R5, RZ, 0x3c, !PT ;  /* 0x0000000500007212 */ /* 0x000fe400078e3cff */
[----:B------:R-:W-:-:S02]  /*65c0*/  ISETP.GE.U32.AND.EX P1, PT, R17, UR5, PT, P1 ;  /* 0x0000000511007c0c */ /* 0x000fc4000bf26110 */
[----:B------:R-:W-:Y:S02]  /*65d0*/  PRMT R4, RZ, 0x7610, R4 ;  /* 0x00007610ff047816 */ /* 0x000fe40000000004 */
[----:B------:R-:W-:Y:S01]  /*65e0*/  @P3 LOP3.LUT R0, R0, 0x1, R7, 0x78, !PT ;  /* 0x0000000100003812 */ /* 0x000fe200078e7807 */
[----:B------:R-:W-:-:S08]  /*65f0*/  IMAD.MOV.U32 R7, RZ, RZ, -0x1 ;  /* 0xffffffffff077424 */ /* 0x000fd000078e00ff */
[----:B-1----:R-:W-:Y:S05]  /*6600*/  @P1 BRA `(.L_x_117) ;  /* 0x0000000400501947 */ /* 0x002fea0003800000 */
[----:B------:R-:W-:Y:S01]  /*6610*/  ULDC.64 UR4, c[0x0][0x8d0] ;  /* 0x0002340000047ab9 */ /* 0x000fe20000000a00 */
[----:B------:R-:W1:Y:S01]  /*6620*/  S2R R15, SR_CTAID.X ;  /* 0x00000000000f7919 */ /* 0x000e620000002500 */
[----:B------:R-:W-:Y:S01]  /*6630*/  ISETP.NE.U32.AND P1, PT, RZ, UR4, PT ;  /* 0x00000004ff007c0c */ /* 0x000fe2000bf25070 */
[----:B------:R-:W-:Y:S01]  /*6640*/  ULDC UR7, c[0x0][0x8d8] ;  /* 0x0002360000077ab9 */ /* 0x000fe20000000800 */
[----:B------:R-:W-:Y:S01]  /*6650*/  IMAD.MOV.U32 R4, RZ, RZ, R16 ;  /* 0x000000ffff047224 */ /* 0x000fe200078e0010 */
[----:B------:R-:W2:Y:S01]  /*6660*/  S2R R14, SR_CTAID.Y ;  /* 0x00000000000e7919 */ /* 0x000ea20000002600 */
[----:B------:R-:W-:Y:S01]  /*6670*/  ISETP.NE.AND.EX P1, PT, RZ, UR5, PT, P1 ;  /* 0x00000005ff007c0c */ /* 0x000fe2000bf25310 */
[----:B------:R-:W-:-:S12]  /*6680*/  IMAD.MOV.U32 R5, RZ, RZ, R17 ;  /* 0x000000ffff057224 */ /* 0x000fd800078e0011 */
[----:B------:R-:W-:Y:S05]  /*6690*/  @!P1 BRA `(.L_x_118) ;  /* 0x0000000000289947 */ /* 0x000fea0003800000 */
[----:B------:R-:W-:Y:S02]  /*66a0*/  ULDC UR6, c[0x0][0x8dc] ;  /* 0x0002370000067ab9 */ /* 0x000fe40000000800 */
[----:B------:R-:W-:-:S05]  /*66b0*/  IADD3 R9, P1, R16, UR6, RZ ;  /* 0x0000000610097c10 */ /* 0x000fca000ff3e0ff */
[----:B------:R-:W-:-:S04]  /*66c0*/  IMAD.X R21, RZ, RZ, R17, P1 ;  /* 0x000000ffff157224 */ /* 0x000fc800008e0611 */
[----:B------:R-:W-:-:S04]  /*66d0*/  IMAD.WIDE.U32 R6, R21, UR4, RZ ;  /* 0x0000000415067c25 */ /* 0x000fc8000f8e00ff */
[----:B------:R-:W-:-:S04]  /*66e0*/  IMAD.WIDE.U32 R6, P1, R9, UR5, R6 ;  /* 0x0000000509067c25 */ /* 0x000fc8000f820006 */
[----:B------:R-:W-:-:S04]  /*66f0*/  IMAD.WIDE.U32 R8, R9, UR4, RZ ;  /* 0x0000000409087c25 */ /* 0x000fc8000f8e00ff */
[----:B------:R-:W-:Y:S01]  /*6700*/  IMAD.X R5, RZ, RZ, RZ, P1 ;  /* 0x000000ffff057224 */ /* 0x000fe200008e06ff */
[----:B------:R-:W-:Y:S01]  /*6710*/  IADD3 RZ, P1, R9, R6, RZ ;  /* 0x0000000609ff7210 */ /* 0x000fe20007f3e0ff */
[----:B------:R-:W-:-:S04]  /*6720*/  IMAD.MOV.U32 R4, RZ, RZ, R7 ;  /* 0x000000ffff047224 */ /* 0x000fc800078e0007 */
[----:B------:R-:W-:-:S08]  /*6730*/  IMAD.WIDE.U32.X R4, R21, UR5, R4, P1 ;  /* 0x0000000515047c25 */ /* 0x000fd000088e0404 */
.L_x_118:
[--C-:B------:R-:W-:Y:S01]  /*6740*/  SHF.R.U64 R8, R4, UR7, R5.reuse ;  /* 0x0000000704087c19 */ /* 0x100fe20008001205 */
[----:B------:R-:W-:Y:S01]  /*6750*/  ULDC.64 UR4, c[0x0][0x8c8] ;  /* 0x0002320000047ab9 */ /* 0x000fe20000000a00 */
[----:B------:R-:W-:Y:S01]  /*6760*/  SHF.R.U32.HI R4, RZ, UR7, R5 ;  /* 0x00000007ff047c19 */ /* 0x000fe20008011605 */
[----:B------:R-:W3:Y:S01]  /*6770*/  LDC R24, c[0x0][0x144] ;  /* 0x00005100ff187b82 */ /* 0x000ee20000000800 */
[----:B------:R-:W-:Y:S01]  /*6780*/  IADD3 R7, P1, RZ, -R8, RZ ;  /* 0x80000008ff077210 */ /* 0x000fe20007f3e0ff */
[----:B------:R-:W-:Y:S01]  /*6790*/  ULDC.64 UR8, c[0x0][0x8e8] ;  /* 0x00023a0000087ab9 */ /* 0x000fe20000000a00 */
[----:B-1----:R-:W-:Y:S01]  /*67a0*/  I2FP.F32.U32 R9, R15 ;  /* 0x0000000f00097245 */ /* 0x002fe20000201000 */
[----:B------:R-:W-:Y:S02]  /*67b0*/  ULDC UR6, c[0x0][0x8b0] ;  /* 0x00022c0000067ab9 */ /* 0x000fe40000000800 */
[----:B------:R-:W-:Y:S01]  /*67c0*/  IMAD.X R4, RZ, RZ, ~R4, P1 ;  /* 0x000000ffff047224 */ /* 0x000fe200008e0e04 */
[----:B------:R-:W-:Y:S01]  /*67d0*/  ISETP.NE.U32.AND P1, PT, RZ, UR8, PT ;  /* 0x00000008ff007c0c */ /* 0x000fe2000bf25070 */
[----:B------:R-:W1:Y:S02]  /*67e0*/  LDC R21, c[0x0][0x148] ;  /* 0x00005200ff157b82 */ /* 0x000e640000000800 */
[----:B------:R-:W-:Y:S01]  /*67f0*/  IMAD R6, R4, UR4, RZ ;  /* 0x0000000404067c24 */ /* 0x000fe2000f8e02ff */
[----:B------:R-:W-:Y:S01]  /*6800*/  ISETP.NE.AND.EX P1, PT, RZ, UR9, PT, P1 ;  /* 0x00000009ff007c0c */ /* 0x000fe2000bf25310 */
[----:B------:R-:W-:Y:S01]  /*6810*/  IMAD.WIDE.U32 R4, R7, UR4, R16 ;  /* 0x0000000407047c25 */ /* 0x000fe2000f8e0010 */
[----:B------:R-:W-:-:S03]  /*6820*/  ULDC UR4, c[0x0][0x150] ;  /* 0x0000540000047ab9 */ /* 0x000fc60000000800 */
[----:B------:R-:W-:Y:S02]  /*6830*/  IMAD R7, R7, UR5, R6 ;  /* 0x0000000507077c24 */ /* 0x000fe4000f8e0206 */
[----:B------:R-:W-:Y:S01]  /*6840*/  FMUL R6, R9, UR4 ;  /* 0x0000000409067c20 */ /* 0x000fe20008400000 */
[----:B------:R-:W-:Y:S01]  /*6850*/  ULDC UR4, c[0x0][0x8c0] ;  /* 0x0002300000047ab9 */ /* 0x000fe20000000800 */
[----:B------:R-:W-:Y:S01]  /*6860*/  ULDC UR5, c[0x0][0x154] ;  /* 0x0000550000057ab9 */ /* 0x000fe20000000800 */
[----:B------:R-:W-:-:S03]  /*6870*/  IMAD.IADD R5, R5, 0x1, R7 ;  /* 0x0000000105057824 */ /* 0x000fc600078e0207 */
[----:B------:R-:W4:Y:S02]  /*6880*/  F2I.U32.TRUNC.NTZ R6, R6 ;  /* 0x0000000600067305 */ /* 0x000f24000020f000 */
[----:B------:R-:W-:Y:S02]  /*6890*/  SHF.R.U64 R9, R4, UR4, R5 ;  /* 0x0000000404097c19 */ /* 0x000fe40008001205 */
[----:B--2---:R-:W-:-:S05]  /*68a0*/  I2FP.F32.U32 R4, R14 ;  /* 0x0000000e00047245 */ /* 0x004fca0000201000 */
[----:B------:R-:W-:Y:S01]  /*68b0*/  FMUL R22, R4, UR5 ;  /* 0x0000000504167c20 */ /* 0x000fe20008400000 */
[----:B------:R-:W-:Y:S01]  /*68c0*/  SHF.R.U32.HI R4, RZ, UR4, R5 ;  /* 0x00000004ff047c19 */ /* 0x000fe20008011605 */
[----:B------:R-:W-:-:S03]  /*68d0*/  ULDC UR4, c[0x0][0x900] ;  /* 0x0002400000047ab9 */ /* 0x000fc60000000800 */
[--C-:B------:R-:W-:Y:S01]  /*68e0*/  SHF.R.U64 R20, R9, UR6, R4.reuse ;  /* 0x0000000609147c19 */ /* 0x100fe20008001204 */
[----:B------:R-:W2:Y:S01]  /*68f0*/  F2I.U32.TRUNC.NTZ R22, R22 ;  /* 0x0000001600167305 */ /* 0x000ea2000020f000 */
[----:B------:R-:W-:Y:S01]  /*6900*/  SHF.R.U32.HI R5, RZ, UR6, R4 ;  /* 0x00000006ff057c19 */ /* 0x000fe20008011604 */
[----:B----4-:R-:W-:-:S03]  /*6910*/  IMAD.MOV R6, RZ, RZ, -R6 ;  /* 0x000000ffff067224 */ /* 0x010fc600078e0a06 */
[----:B------:R-:W-:Y:S01]  /*6920*/  SHF.R.U64 R18, R20, UR4, R5 ;  /* 0x0000000414127c19 */ /* 0x000fe20008001205 */
[----:B---3--:R-:W-:Y:S01]  /*6930*/  IMAD R15, R24, R6, R15 ;  /* 0x00000006180f7224 */ /* 0x008fe200078e020f */
[----:B------:R-:W-:-:S03]  /*6940*/  SHF.R.U32.HI R23, RZ, UR4, R5 ;  /* 0x00000004ff177c19 */ /* 0x000fc60008011605 */
[----:B------:R-:W-:Y:S02]  /*6950*/  IMAD.MOV.U32 R4, RZ, RZ, R18 ;  /* 0x000000ffff047224 */ /* 0x000fe400078e0012 */
[----:B------:R-:W-:Y:S01]  /*6960*/  IMAD.MOV.U32 R5, RZ, RZ, R23 ;  /* 0x000000ffff057224 */ /* 0x000fe200078e0017 */
[----:B--2---:R-:W-:Y:S06]  /*6970*/  @!P1 BRA `(.L_x_119) ;  /* 0x0000000000289947 */ /* 0x004fec0003800000 */
[----:B------:R-:W-:Y:S02]  /*6980*/  ULDC UR4, c[0x0][0x8f4] ;  /* 0x00023d0000047ab9 */ /* 0x000fe40000000800 */
[----:B------:R-:W-:-:S05]  /*6990*/  IADD3 R5, P1, R18, UR4, RZ ;  /* 0x0000000412057c10 */ /* 0x000fca000ff3e0ff */
[----:B------:R-:W-:-:S04]  /*69a0*/  IMAD.X R23, RZ, RZ, R23, P1 ;  /* 0x000000ffff177224 */ /* 0x000fc800008e0617 */
[----:B------:R-:W-:-:S04]  /*69b0*/  IMAD.WIDE.U32 R6, R23, UR8, RZ ;  /* 0x0000000817067c25 */ /* 0x000fc8000f8e00ff */
[----:B------:R-:W-:-:S04]  /*69c0*/  IMAD.WIDE.U32 R6, P1, R5, UR9, R6 ;  /* 0x0000000905067c25 */ /* 0x000fc8000f820006 */
[----:B------:R-:W-:-:S04]  /*69d0*/  IMAD.WIDE.U32 R4, R5, UR8, RZ ;  /* 0x0000000805047c25 */ /* 0x000fc8000f8e00ff */
[----:B------:R-:W-:Y:S01]  /*69e0*/  IMAD.MOV.U32 R4, RZ, RZ, R7 ;  /* 0x000000ffff047224 */ /* 0x000fe200078e0007 */
[----:B------:R-:W-:Y:S02]  /*69f0*/  IADD3 RZ, P3, R5, R6, RZ ;  /* 0x0000000605ff7210 */ /* 0x000fe40007f7e0ff */
[----:B------:R-:W-:-:S03]  /*6a00*/  IADD3.X R5, RZ, RZ, RZ, P1, !PT ;  /* 0x000000ffff057210 */ /* 0x000fc60000ffe4ff */
[----:B------:R-:W-:-:S08]  /*6a10*/  IMAD.WIDE.U32.X R4, R23, UR9, R4, P3 ;  /* 0x0000000917047c25 */ /* 0x000fd000098e0404 */
.L_x_119:
[----:B------:R-:W-:Y:S01]  /*6a20*/  ISETP.NE.AND P1, PT, R2, 0x1, PT ;  /* 0x000000010200780c */ /* 0x000fe20003f25270 */
[----:B------:R-:W-:Y:S01]  /*6a30*/  ULDC UR4, c[0x0][0x8f0] ;  /* 0x00023c0000047ab9 */ /* 0x000fe20000000800 */
[----:B------:R-:W-:Y:S01]  /*6a40*/  LOP3.LUT R20, R20, UR16, RZ, 0xc0, !PT ;  /* 0x0000001014147c12 */ /* 0x000fe2000f8ec0ff */
[----:B------:R-:W-:Y:S01]  /*6a50*/  IMAD.MOV R22, RZ, RZ, -R22 ;  /* 0x000000ffff167224 */ /* 0x000fe200078e0a16 */
[----:B------:R-:W-:Y:S01]  /*6a60*/  SHF.R.U64 R5, R4, UR4, R5 ;  /* 0x0000000404057c19 */ /* 0x000fe20008001205 */
[----:B------:R-:W-:Y:S01]  /*6a70*/  ULDC UR4, c[0x0][0x8e0] ;  /* 0x0002380000047ab9 */ /* 0x000fe20000000800 */
[----:B------:R-:W-:Y:S01]  /*6a80*/  LOP3.LUT R9, R9, UR15, RZ, 0xc0, !PT ;  /* 0x0000000f09097c12 */ /* 0x000fe2000f8ec0ff */
[----:B------:R-:W-:Y:S01]  /*6a90*/  ULDC UR5, c[0x0][0x8b8] ;  /* 0x00022e0000057ab9 */ /* 0x000fe20000000800 */
[----:B------:R-:W-:Y:S02]  /*6aa0*/  IMAD.MOV.U32 R4, RZ, RZ, 0x1 ;  /* 0x00000001ff047424 */ /* 0x000fe400078e00ff */
[----:B------:R-:W-:-:S02]  /*6ab0*/  IMAD.MOV R7, RZ, RZ, -R5 ;  /* 0x000000ffff077224 */ /* 0x000fc400078e0a05 */
[----:B------:R-:W-:Y:S02]  /*6ac0*/  IMAD R20, R5, UR17, R20 ;  /* 0x0000001105147c24 */ /* 0x000fe4000f8e0214 */
[----:B-1----:R-:W-:Y:S02]  /*6ad0*/  @P1 IMAD R15, R21, R22, R14 ;  /* 0x00000016150f1224 */ /* 0x002fe400078e020e */
[----:B------:R-:W-:Y:S01]  /*6ae0*/  IMAD R18, R7, UR4, R18 ;  /* 0x0000000407127c24 */ /* 0x000fe2000f8e0212 */
[----:B------:R-:W-:Y:S01]  /*6af0*/  ULDC UR4, c[0x0][0x8a8] ;  /* 0x00022a0000047ab9 */ /* 0x000fe20000000800 */
[----:B------:R-:W-:Y:S02]  /*6b00*/  IMAD R15, R20, UR5, R15 ;  /* 0x00000005140f7c24 */ /* 0x000fe4000f8e020f */
[----:B------:R-:W-:Y:S02]  /*6b10*/  IMAD R18, R18, UR4, R9 ;  /* 0x0000000412127c24 */ /* 0x000fe4000f8e0209 */
[----:B------:R-:W-:-:S03]  /*6b20*/  IMAD.MOV.U32 R7, RZ, RZ, R8 ;  /* 0x000000ffff077224 */ /* 0x000fc600078e0008 */
[----:B------:R-:W-:Y:S02]  /*6b30*/  SEL R20, R18, R15, !P1 ;  /* 0x0000000f12147207 */ /* 0x000fe40004800000 */
[----:B------:R-:W-:-:S07]  /*6b40*/  SEL R21, R15, R18, !P1 ;  /* 0x000000120f157207 */ /* 0x000fce0004800000 */
.L_x_117:
[----:B------:R-:W-:Y:S05]  /*6b50*/  BSYNC B1 ;  /* 0x0000000000017941 */ /* 0x000fea0003800000 */
.L_x_116:
[----:B------:R-:W-:-:S13]  /*6b60*/  LOP3.LUT P1, RZ, R4, 0xff, RZ, 0xc0, !PT ;  /* 0x000000ff04ff7812 */ /* 0x000fda000782c0ff */
[----:B------:R-:W-:Y:S05]  /*6b70*/  @P1 BRA `(.L_x_120) ;  /* 0xfffffff400481947 */ /* 0x000fea000383ffff */
[----:B------:R-:W-:Y:S05]  /*6b80*/  BSYNC B0 ;  /* 0x0000000000007941 */ /* 0x000fea0003800000 */
.L_x_108:
[----:B------:R-:W-:-:S03]  /*6b90*/  UMOV UR4, 0xffffffff ;  /* 0xffffffff00047882 */ /* 0x000fc60000000000 */
[----:B------:R-:W-:Y:S05]  /*6ba0*/  BRA.DIV UR4, `(.L_x_121) ;  /* 0x0000000e04747947 */ /* 0x000fea000b800000 */
[----:B------:R-:W-:-:S13]  /*6bb0*/  ELECT P6, URZ, PT ;  /* 0x00000000003f782f */ /* 0x000fda00038c0000 */
.L_x_153:
[----:B------:R-:W-:Y:S04]  /*6bc0*/  BSSY B0, `(.L_x_122) ;  /* 0x00000a0000007945 */ /* 0x000fe80003800000 */
[----:B------:R-:W-:Y:S05]  /*6bd0*/  @!P6 BRA `(.L_x_123) ;  /* 0x000000080078e947 */ /* 0x000fea0003800000 */
[----:B------:R-:W-:-:S04]  /*6be0*/  LOP3.LUT R19, R19, 0x2, RZ, 0xfc, !PT ;  /* 0x0000000213137812 */ /* 0x000fc800078efcff */
[----:B------:R-:W-:-:S13]  /*6bf0*/  ISETP.NE.AND P0, PT, R19, 0x3, PT ;  /* 0x000000031300780c */ /* 0x000fda0003f05270 */
[----:B------:R-:W-:Y:S05]  /*6c00*/  @!P0 BRA `(.L_x_124) ;  /* 0x0000000000048947 */ /* 0x000fea0003800000 */
[----:B------:R-:W-:Y:S01]  /*6c10*/  BPT.TRAP 0x1 ;  /* 0x000000040000795c */ /* 0x000fe20000300000 */
.L_x_124:
[----:B------:R-:W1:Y:S01]  /*6c20*/  S2R R3, SR_CgaCtaId ;  /* 0x0000000000037919 */ /* 0x000e620000008800 */
[----:B------:R-:W-:-:S04]  /*6c30*/  MOV R2, 0x400 ;  /* 0x0000040000027802 */ /* 0x000fc80000000f00 */
[----:B-1----:R-:W-:Y:S02]  /*6c40*/  LEA R3, R3, R2, 0x18 ;  /* 0x0000000203037211 */ /* 0x002fe400078ec0ff */
[----:B------:R-:W-:-:S03]  /*6c50*/  SHF.L.U32 R2, R0, 0x1f, RZ ;  /* 0x0000001f00027819 */ /* 0x000fc600000006ff */
[----:B------:R-:W-:-:S04]  /*6c60*/  VIADD R3, R3, 0x88 ;  /* 0x0000008803037836 */ /* 0x000fc80000000000 */
[C---:B------:R-:W-:Y:S02]  /*6c70*/  IMAD R7, R12.reuse, 0x8, R3 ;  /* 0x000000080c077824 */ /* 0x040fe400078e0203 */
[----:B------:R-:W-:Y:S02]  /*6c80*/  VIADD R12, R12, 0x1 ;  /* 0x000000010c0c7836 */ /* 0x000fe40000000000 */
[----:B------:R-:W1:Y:S03]  /*6c90*/  SYNCS.PHASECHK.TRANS64.TRYWAIT P0, [R7+URZ], R2 ;  /* 0x00000002070075a7 */ /* 0x000e66000800017f */
[----:B------:R-:W-:-:S04]  /*6ca0*/  ISETP.NE.AND P1, PT, R12, 0x11, PT ;  /* 0x000000110c00780c */ /* 0x000fc80003f25270 */
[----:B------:R-:W-:Y:S02]  /*6cb0*/  SEL R5, RZ, 0x1, P1 ;  /* 0x00000001ff057807 */ /* 0x000fe40000800000 */
[----:B------:R-:W-:Y:S02]  /*6cc0*/  SEL R12, R12, RZ, P1 ;  /* 0x000000ff0c0c7207 */ /* 0x000fe40000800000 */
[----:B------:R-:W-:-:S03]  /*6cd0*/  LOP3.LUT R5, R0, R5, RZ, 0x3c, !PT ;  /* 0x0000000500057212 */ /* 0x000fc600078e3cff */
[----:B------:R-:W-:Y:S01]  /*6ce0*/  IMAD R9, R12, 0x8, R3 ;  /* 0x000000080c097824 */ /* 0x000fe200078e0203 */
[----:B------:R-:W-:Y:S01]  /*6cf0*/  SHF.L.U32 R4, R5, 0x1f, RZ ;  /* 0x0000001f05047819 */ /* 0x000fe200000006ff */
[----:B-1----:R-:W-:Y:S06]  /*6d00*/  @!P0 BRA `(.L_x_125) ;  /* 0x0000000c003c8947 */ /* 0x002fec0003800000 */
.L_x_154:
[----:B------:R-:W2:Y:S01]  /*6d10*/  SYNCS.PHASECHK.TRANS64.TRYWAIT P0, [R9+URZ], R4 ;  /* 0x00000004090075a7 */ /* 0x000ea2000800017f */
[----:B------:R-:W-:-:S05]  /*6d20*/  VIADD R0, R12, 0x1 ;  /* 0x000000010c007836 */ /* 0x000fca0000000000 */
[----:B------:R-:W-:-:S04]  /*6d30*/  ISETP.NE.AND P1, PT, R0, 0x11, PT ;  /* 0x000000110000780c */ /* 0x000fc80003f25270 */
[----:B-1----:R-:W-:Y:S02]  /*6d40*/  SEL R2, RZ, 0x1, P1 ;  /* 0x00000001ff027807 */ /* 0x002fe40000800000 */
[----:B------:R-:W-:Y:S02]  /*6d50*/  SEL R0, R0, RZ, P1 ;  /* 0x000000ff00007207 */ /* 0x000fe40000800000 */
[----:B------:R-:W-:-:S03]  /*6d60*/  LOP3.LUT R7, R5, R2, RZ, 0x3c, !PT ;  /* 0x0000000205077212 */ /* 0x000fc600078e3cff */
[----:B------:R-:W-:Y:S01]  /*6d70*/  IMAD R6, R0, 0x8, R3 ;  /* 0x0000000800067824 */ /* 0x000fe200078e0203 */
[----:B------:R-:W-:Y:S01]  /*6d80*/  SHF.L.U32 R5, R7, 0x1f, RZ ;  /* 0x0000001f07057819 */ /* 0x000fe200000006ff */
[----:B--2---:R-:W-:Y:S06]  /*6d90*/  @!P0 BRA `(.L_x_126) ;  /* 0x0000000c002c8947 */ /* 0x004fec0003800000 */
.L_x_155:
[----:B------:R-:W2:Y:S01]  /*6da0*/  SYNCS.PHASECHK.TRANS64.TRYWAIT P0, [R6+URZ], R5 ;  /* 0x00000005060075a7 */ /* 0x000ea2000800017f */
[----:B------:R-:W-:-:S05]  /*6db0*/  VIADD R0, R0, 0x1 ;  /* 0x0000000100007836 */ /* 0x000fca0000000000 */
[----:B------:R-:W-:-:S04]  /*6dc0*/  ISETP.NE.AND P1, PT, R0, 0x11, PT ;  /* 0x000000110000780c */ /* 0x000fc80003f25270 */
[----:B------:R-:W-:Y:S02]  /*6dd0*/  SEL R2, RZ, 0x1, P1 ;  /* 0x00000001ff027807 */ /* 0x000fe40000800000 */
[----:B------:R-:W-:Y:S02]  /*6de0*/  SEL R0, R0, RZ, P1 ;  /* 0x000000ff00007207 */ /* 0x000fe40000800000 */
[----:B------:R-:W-:-:S03]  /*6df0*/  LOP3.LUT R7, R7, R2, RZ, 0x3c, !PT ;  /* 0x0000000207077212 */ /* 0x000fc600078e3cff */
[----:B-1----:R-:W-:Y:S01]  /*6e00*/  IMAD R9, R0, 0x8, R3 ;  /* 0x0000000800097824 */ /* 0x002fe200078e0203 */
[----:B------:R-:W-:Y:S01]  /*6e10*/  SHF.L.U32 R4, R7, 0x1f, RZ ;  /* 0x0000001f07047819 */ /* 0x000fe200000006ff */
[----:B--2---:R-:W-:Y:S06]  /*6e20*/  @!P0 BRA `(.L_x_127) ;  /* 0x0000000c001c8947 */ /* 0x004fec0003800000 */
.L_x_156:
        /* <DEDUP_REMOVED lines=9> */
.L_x_157:
        /* <DEDUP_REMOVED lines=9> */
.L_x_158:
        /* <DEDUP_REMOVED lines=9> */
.L_x_159:
        /* <DEDUP_REMOVED lines=9> */
.L_x_160:
        /* <DEDUP_REMOVED lines=9> */
.L_x_161:
        /* <DEDUP_REMOVED lines=9> */
.L_x_162:
        /* <DEDUP_REMOVED lines=9> */
.L_x_163:
        /* <DEDUP_REMOVED lines=9> */
.L_x_164:
        /* <DEDUP_REMOVED lines=9> */
.L_x_165:
        /* <DEDUP_REMOVED lines=9> */
.L_x_166:
        /* <DEDUP_REMOVED lines=9> */
.L_x_167:
        /* <DEDUP_REMOVED lines=9> */
.L_x_168:
[----:B------:R-:W2:Y:S01]  /*74f0*/  SYNCS.PHASECHK.TRANS64.TRYWAIT P0, [R9+URZ], R4 ;  /* 0x00000004090075a7 */ /* 0x000ea2000800017f */
[----:B------:R-:W-:-:S05]  /*7500*/  VIADD R0, R0, 0x1 ;  /* 0x0000000100007836 */ /* 0x000fca0000000000 */
[----:B------:R-:W-:-:S04]  /*7510*/  ISETP.NE.AND P1, PT, R0, 0x11, PT ;  /* 0x000000110000780c */ /* 0x000fc80003f25270 */
[----:B------:R-:W-:Y:S02]  /*7520*/  SEL R2, RZ, 0x1, P1 ;  /* 0x00000001ff027807 */ /* 0x000fe40000800000 */
[----:B------:R-:W-:Y:S02]  /*7530*/  SEL R0, R0, RZ, P1 ;  /* 0x000000ff00007207 */ /* 0x000fe40000800000 */
[----:B------:R-:W-:Y:S01]  /*7540*/  LOP3.LUT R2, R7, R2, RZ, 0x3c, !PT ;  /* 0x0000000207027212 */ /* 0x000fe200078e3cff */
[----:B--2---:R-:W-:Y:S06]  /*7550*/  @!P0 BRA `(.L_x_140) ;  /* 0x0000000800548947 */ /* 0x004fec0003800000 */
.L_x_169:
[----:B------:R-:W-:Y:S01]  /*7560*/  IMAD R3, R0, 0x8, R3 ;  /* 0x0000000800037824 */ /* 0x000fe200078e0203 */
[----:B------:R-:W-:-:S07]  /*7570*/  SHF.L.U32 R0, R2, 0x1f, RZ ;  /* 0x0000001f02007819 */ /* 0x000fce00000006ff */
.L_x_141:
[----:B---3--:R3:W4:Y:S02]  /*7580*/  SYNCS.PHASECHK.TRANS64.TRYWAIT P0, [R3+URZ], R0 ;  /* 0x00000000030075a7 */ /* 0x008724000800017f */
[----:B----4-:R-:W-:Y:S05]  /*7590*/  @!P0 NANOSLEEP.SYNCS 0x989680 ;  /* 0x009896800000895d */ /* 0x010fea0003900000 */
[----:B------:R-:W4:Y:S02]  /*75a0*/  @!P0 SYNCS.PHASECHK.TRANS64 P0, [R3+URZ], R0 ;  /* 0x00000000030085a7 */ /* 0x000f24000800007f */
[----:B----4-:R-:W-:Y:S05]  /*75b0*/  @!P0 BRA `(.L_x_141) ;  /* 0xfffffffc00f08947 */ /* 0x010fea000383ffff */
.L_x_123:
[----:B------:R-:W-:Y:S05]  /*75c0*/  BSYNC B0 ;  /* 0x0000000000007941 */ /* 0x000fea0003800000 */
.L_x_122:
[----:B------:R-:W-:Y:S05]  /*75d0*/  EXIT ;  /* 0x000000000000794d */ /* 0x000fea0003800000 */
.L_x_20:
[----:B--2---:R-:W-:-:S04]  /*75e0*/  IMAD.U32 R5, RZ, RZ, UR5 ;  /* 0x00000005ff057e24 */ /* 0x004fc8000f8e00ff */
[----:B------:R2:W3:Y:S03]  /*75f0*/  SYNCS.PHASECHK.TRANS64.TRYWAIT P0, [R5+URZ], R0 ;  /* 0x00000000050075a7 */ /* 0x0004e6000800017f */
[----:B---3--:R-:W-:Y:S05]  /*7600*/  @!P0 NANOSLEEP.SYNCS 0x989680 ;  /* 0x009896800000895d */ /* 0x008fea0003900000 */
[----:B------:R-:W3:Y:S02]  /*7610*/  @!P0 SYNCS.PHASECHK.TRANS64 P0, [R5+URZ], R0 ;  /* 0x00000000050085a7 */ /* 0x000ee4000800007f */
[----:B---3--:R-:W-:Y:S05]  /*7620*/  @!P0 BRA `(.L_x_20) ;  /* 0xfffffffc00ec8947 */ /* 0x008fea000383ffff */
[----:B------:R-:W-:Y:S05]  /*7630*/  BRA `(.L_x_19) ;  /* 0xffffffa400007947 */ /* 0x000fea000383ffff */
.L_x_26:
[----:B--2---:R-:W-:-:S04]  /*7640*/  IMAD.U32 R5, RZ, RZ, UR8 ;  /* 0x00000008ff057e24 */ /* 0x004fc8000f8e00ff */
[----:B------:R2:W3:Y:S03]  /*7650*/  SYNCS.PHASECHK.TRANS64.TRYWAIT P0, [R5+URZ], R4 ;  /* 0x00000004050075a7 */ /* 0x0004e6000800017f */
[----:B---3--:R-:W-:Y:S05]  /*7660*/  @!P0 NANOSLEEP.SYNCS 0x989680 ;  /* 0x009896800000895d */ /* 0x008fea0003900000 */
[----:B------:R-:W3:Y:S02]  /*7670*/  @!P0 SYNCS.PHASECHK.TRANS64 P0, [R5+URZ], R4 ;  /* 0x00000004050085a7 */ /* 0x000ee4000800007f */
[----:B---3--:R-:W-:Y:S05]  /*7680*/  @!P0 BRA `(.L_x_26) ;  /* 0xfffffffc00ec8947 */ /* 0x008fea000383ffff */
[----:B------:R-:W-:Y:S05]  /*7690*/  BRA `(.L_x_25) ;  /* 0xffffffa800847947 */ /* 0x000fea000383ffff */
.L_x_51:
[----:B-1----:R1:W2:Y:S02]  /*76a0*/  SYNCS.PHASECHK.TRANS64.TRYWAIT P2, [R14+URZ+0x110], R5 ;  /* 0x000110050e0075a7 */ /* 0x0022a4000804017f */
[----:B--2---:R-:W-:Y:S05]  /*76b0*/  @!P2 NANOSLEEP.SYNCS 0x989680 ;  /* 0x009896800000a95d */ /* 0x004fea0003900000 */
[----:B------:R-:W2:Y:S02]  /*76c0*/  @!P2 SYNCS.PHASECHK.TRANS64 P2, [R14+URZ+0x110], R5 ;  /* 0x000110050e00a5a7 */ /* 0x000ea4000804007f */
[----:B--2---:R-:W-:Y:S05]  /*76d0*/  @!P2 BRA `(.L_x_51) ;  /* 0xfffffffc00f0a947 */ /* 0x004fea000383ffff */
[----:B------:R-:W-:Y:S05]  /*76e0*/  BRA `(.L_x_142) ;  /* 0xffffffb800a07947 */ /* 0x000fea000383ffff */
.L_x_62:
[----:B-1----:R1:W2:Y:S02]  /*76f0*/  SYNCS.PHASECHK.TRANS64.TRYWAIT P0, [R12+URZ+0x110], R9 ;  /* 0x000110090c0075a7 */ /* 0x0022a4000800017f */
[----:B--2---:R-:W-:Y:S05]  /*7700*/  @!P0 NANOSLEEP.SYNCS 0x989680 ;  /* 0x009896800000895d */ /* 0x004fea0003900000 */
[----:B------:R-:W2:Y:S02]  /*7710*/  @!P0 SYNCS.PHASECHK.TRANS64 P0, [R12+URZ+0x110], R9 ;  /* 0x000110090c0085a7 */ /* 0x000ea4000800007f */
[----:B--2---:R-:W-:Y:S05]  /*7720*/  @!P0 BRA `(.L_x_62) ;  /* 0xfffffffc00f08947 */ /* 0x004fea000383ffff */
[----:B------:R-:W-:Y:S05]  /*7730*/  BRA `(.L_x_143) ;  /* 0xffffffc000ec7947 */ /* 0x000fea000383ffff */
.L_x_78:
[----:B-1----:R-:W-:-:S04]  /*7740*/  IMAD.U32 R6, RZ, RZ, UR4 ;  /* 0x00000004ff067e24 */ /* 0x002fc8000f8e00ff */
[----:B------:R1:W2:Y:S03]  /*7750*/  SYNCS.PHASECHK.TRANS64.TRYWAIT P0, [R6+URZ+0x138], R3 ;  /* 0x00013803060075a7 */ /* 0x0002a6000800017f */
[----:B--2---:R-:W-:Y:S05]  /*7760*/  @!P0 NANOSLEEP.SYNCS 0x989680 ;  /* 0x009896800000895d */ /* 0x004fea0003900000 */
[----:B------:R-:W2:Y:S02]  /*7770*/  @!P0 SYNCS.PHASECHK.TRANS64 P0, [R6+URZ+0x138], R3 ;  /* 0x00013803060085a7 */ /* 0x000ea4000800007f */
[----:B--2---:R-:W-:Y:S05]  /*7780*/  @!P0 BRA `(.L_x_78) ;  /* 0xfffffffc00ec8947 */ /* 0x004fea000383ffff */
[----:B------:R-:W-:Y:S05]  /*7790*/  BRA `(.L_x_77) ;  /* 0xffffffd800407947 */ /* 0x000fea000383ffff */
.L_x_87:
[----:B-1----:R-:W-:-:S04]  /*77a0*/  IMAD.U32 R5, RZ, RZ, UR5 ;  /* 0x00000005ff057e24 */ /* 0x002fc8000f8e00ff */
[----:B------:R1:W2:Y:S03]  /*77b0*/  SYNCS.PHASECHK.TRANS64.TRYWAIT P1, [R5+URZ+0x120], R4 ;  /* 0x00012004050075a7 */ /* 0x0002a6000802017f */
[----:B--2---:R-:W-:Y:S05]  /*77c0*/  @!P1 NANOSLEEP.SYNCS 0x989680 ;  /* 0x009896800000995d */ /* 0x004fea0003900000 */
[----:B------:R-:W2:Y:S02]  /*77d0*/  @!P1 SYNCS.PHASECHK.TRANS64 P1, [R5+URZ+0x120], R4 ;  /* 0x00012004050095a7 */ /* 0x000ea4000802007f */
[----:B--2---:R-:W-:Y:S05]  /*77e0*/  @!P1 BRA `(.L_x_87) ;  /* 0xfffffffc00ec9947 */ /* 0x004fea000383ffff */
[----:B------:R-:W-:Y:S05]  /*77f0*/  BRA `(.L_x_144) ;  /* 0xffffffdc00287947 */ /* 0x000fea000383ffff */
.L_x_93:
[----:B-12---:R-:W-:-:S04]  /*7800*/  IMAD.U32 R5, RZ, RZ, UR5 ;  /* 0x00000005ff057e24 */ /* 0x006fc8000f8e00ff */
[----:B------:R1:W2:Y:S03]  /*7810*/  SYNCS.PHASECHK.TRANS64.TRYWAIT P1, [R5+URZ+0x128], R4 ;  /* 0x00012804050075a7 */ /* 0x0002a6000802017f */
[----:B--2---:R-:W-:Y:S05]  /*7820*/  @!P1 NANOSLEEP.SYNCS 0x989680 ;  /* 0x009896800000995d */ /* 0x004fea0003900000 */
[----:B------:R-:W2:Y:S02]  /*7830*/  @!P1 SYNCS.PHASECHK.TRANS64 P1, [R5+URZ+0x128], R4 ;  /* 0x00012804050095a7 */ /* 0x000ea4000802007f */
[----:B--2---:R-:W-:Y:S05]  /*7840*/  @!P1 BRA `(.L_x_93) ;  /* 0xfffffffc00ec9947 */ /* 0x004fea000383ffff */
[----:B------:R-:W-:Y:S05]  /*7850*/  BRA `(.L_x_145) ;  /* 0xffffffdc00707947 */ /* 0x000fea000383ffff */
.L_x_105:
[----:B-1----:R1:W2:Y:S02]  /*7860*/  SYNCS.PHASECHK.TRANS64.TRYWAIT P0, [R5+URZ+0x120], R0 ;  /* 0x00012000050075a7 */ /* 0x0022a4000800017f */
[----:B--2---:R-:W-:Y:S05]  /*7870*/  @!P0 NANOSLEEP.SYNCS 0x989680 ;  /* 0x009896800000895d */ /* 0x004fea0003900000 */
[----:B------:R-:W2:Y:S02]  /*7880*/  @!P0 SYNCS.PHASECHK.TRANS64 P0, [R5+URZ+0x120], R0 ;  /* 0x00012000050085a7 */ /* 0x000ea4000800007f */
[----:B--2---:R-:W-:Y:S05]  /*7890*/  @!P0 BRA `(.L_x_105) ;  /* 0xfffffffc00f08947 */ /* 0x004fea000383ffff */
[----:B------:R-:W-:Y:S05]  /*78a0*/  BRA `(.L_x_146) ;  /* 0xffffffe400707947 */ /* 0x000fea000383ffff */
.L_x_109:
[----:B------:R-:W-:Y:S01]  /*78b0*/  BSSY B1, `(.L_x_147) ;  /* 0x0000006000017945 */ /* 0x000fe20003800000 */
[----:B------:R-:W-:-:S07]  /*78c0*/  IMAD.MOV.U32 R15, RZ, RZ, -0x1 ;  /* 0xffffffffff0f7424 */ /* 0x000fce00078e00ff */
[----:B------:R-:W-:Y:S05]  /*78d0*/  WARPSYNC.COLLECTIVE R15, `(.L_x_148) ;  /* 0x000000000f0c7348 */ /* 0x000fea0003c00000 */
[----:B------:R-:W-:Y:S02]  /*78e0*/  ELECT P6, UR62, PT ;  /* 0x00000000003e782f */ /* 0x000fe400038c0000 */
[----:B------:R-:W-:Y:S01]  /*78f0*/  MOV R14, UR62 ;  /* 0x0000003e000e7c02 */ /* 0x000fe20008000f00 */
[----:B------:R-:W-:Y:S10]  /*7900*/  ENDCOLLECTIVE ;  /* 0x000000000000791b */ /* 0x000ff40003800000 */
.L_x_148:
[----:B------:R-:W-:Y:S05]  /*7910*/  BSYNC B1 ;  /* 0x0000000000017941 */ /* 0x000fea0003800000 */
.L_x_147:
[----:B------:R-:W-:Y:S05]  /*7920*/  BRA `(.L_x_149) ;  /* 0xffffffe400e87947 */ /* 0x000fea000383ffff */
.L_x_112:
[----:B--2---:R2:W3:Y:S02]  /*7930*/  SYNCS.PHASECHK.TRANS64.TRYWAIT P1, [R15+URZ+0x88], R8 ;  /* 0x000088080f0075a7 */ /* 0x0044e4000802017f */
[----:B---3--:R-:W-:Y:S05]  /*7940*/  @!P1 NANOSLEEP.SYNCS 0x989680 ;  /* 0x009896800000995d */ /* 0x008fea0003900000 */
[----:B------:R-:W3:Y:S02]  /*7950*/  @!P1 SYNCS.PHASECHK.TRANS64 P1, [R15+URZ+0x88], R8 ;  /* 0x000088080f0095a7 */ /* 0x000ee4000802007f */
[----:B---3--:R-:W-:Y:S05]  /*7960*/  @!P1 BRA `(.L_x_112) ;  /* 0xfffffffc00f09947 */ /* 0x008fea000383ffff */
[----:B------:R-:W-:Y:S05]  /*7970*/  BRA `(.L_x_150) ;  /* 0xffffffe8001c7947 */ /* 0x000fea000383ffff */
.L_x_121:
[----:B------:R-:W-:Y:S01]  /*7980*/  BSSY B0, `(.L_x_151) ;  /* 0x0000006000007945 */ /* 0x000fe20003800000 */
[----:B------:R-:W-:-:S07]  /*7990*/  IMAD.MOV.U32 R15, RZ, RZ, -0x1 ;  /* 0xffffffffff0f7424 */ /* 0x000fce00078e00ff */
[----:B------:R-:W-:Y:S05]  /*79a0*/  WARPSYNC.COLLECTIVE R15, `(.L_x_152) ;  /* 0x000000000f0c7348 */ /* 0x000fea0003c00000 */
[----:B------:R-:W-:Y:S02]  /*79b0*/  ELECT P6, UR62, PT ;  /* 0x00000000003e782f */ /* 0x000fe400038c0000 */
[----:B------:R-:W-:Y:S01]  /*79c0*/  MOV R14, UR62 ;  /* 0x0000003e000e7c02 */ /* 0x000fe20008000f00 */
[----:B------:R-:W-:Y:S10]  /*79d0*/  ENDCOLLECTIVE ;  /* 0x000000000000791b */ /* 0x000ff40003800000 */
.L_x_152:
[----:B------:R-:W-:Y:S05]  /*79e0*/  BSYNC B0 ;  /* 0x0000000000007941 */ /* 0x000fea0003800000 */
.L_x_151:
[----:B------:R-:W-:Y:S05]  /*79f0*/  BRA `(.L_x_153) ;  /* 0xfffffff000707947 */ /* 0x000fea000383ffff */
.L_x_125:
[----:B-1----:R1:W2:Y:S02]  /*7a00*/  SYNCS.PHASECHK.TRANS64.TRYWAIT P0, [R7+URZ], R2 ;  /* 0x00000002070075a7 */ /* 0x0022a4000800017f */
[----:B--2---:R-:W-:Y:S05]  /*7a10*/  @!P0 NANOSLEEP.SYNCS 0x989680 ;  /* 0x009896800000895d */ /* 0x004fea0003900000 */
[----:B------:R-:W2:Y:S02]  /*7a20*/  @!P0 SYNCS.PHASECHK.TRANS64 P0, [R7+URZ], R2 ;  /* 0x00000002070085a7 */ /* 0x000ea4000800007f */
[----:B--2---:R-:W-:Y:S05]  /*7a30*/  @!P0 BRA `(.L_x_125) ;  /* 0xfffffffc00f08947 */ /* 0x004fea000383ffff */
[----:B------:R-:W-:Y:S05]  /*7a40*/  BRA `(.L_x_154) ;  /* 0xfffffff000b07947 */ /* 0x000fea000383ffff */
.L_x_126:
[----:B-1----:R1:W2:Y:S02]  /*7a50*/  SYNCS.PHASECHK.TRANS64.TRYWAIT P0, [R9+URZ], R4 ;  /* 0x00000004090075a7 */ /* 0x0022a4000800017f */
[----:B--2---:R-:W-:Y:S05]  /*7a60*/  @!P0 NANOSLEEP.SYNCS 0x989680 ;  /* 0x009896800000895d */ /* 0x004fea0003900000 */
[----:B------:R-:W2:Y:S02]  /*7a70*/  @!P0 SYNCS.PHASECHK.TRANS64 P0, [R9+URZ], R4 ;  /* 0x00000004090085a7 */ /* 0x000ea4000800007f */
[----:B--2---:R-:W-:Y:S05]  /*7a80*/  @!P0 BRA `(.L_x_126) ;  /* 0xfffffffc00f08947 */ /* 0x004fea000383ffff */
[----:B------:R-:W-:Y:S05]  /*7a90*/  BRA `(.L_x_155) ;  /* 0xfffffff000c07947 */ /* 0x000fea000383ffff */
.L_x_127:
[----:B-1----:R1:W2:Y:S02]  /*7aa0*/  SYNCS.PHASECHK.TRANS64.TRYWAIT P0, [R6+URZ], R5 ;  /* 0x00000005060075a7 */ /* 0x0022a4000800017f */
[----:B--2---:R-:W-:Y:S05]  /*7ab0*/  @!P0 NANOSLEEP.SYNCS 0x989680 ;  /* 0x009896800000895d */ /* 0x004fea0003900000 */
[----:B------:R-:W2:Y:S02]  /*7ac0*/  @!P0 SYNCS.PHASECHK.TRANS64 P0, [R6+URZ], R5 ;  /* 0x00000005060085a7 */ /* 0x000ea4000800007f */
[----:B--2---:R-:W-:Y:S05]  /*7ad0*/  @!P0 BRA `(.L_x_127) ;  /* 0xfffffffc00f08947 */ /* 0x004fea000383ffff */
[----:B------:R-:W-:Y:S05]  /*7ae0*/  BRA `(.L_x_156) ;  /* 0xfffffff000d07947 */ /* 0x000fea000383ffff */
.L_x_128:
[----:B-1----:R1:W2:Y:S02]  /*7af0*/  SYNCS.PHASECHK.TRANS64.TRYWAIT P0, [R9+URZ], R4 ;  /* 0x00000004090075a7 */ /* 0x0022a4000800017f */
[----:B--2---:R-:W-:Y:S05]  /*7b00*/  @!P0 NANOSLEEP.SYNCS 0x989680 ;  /* 0x009896800000895d */ /* 0x004fea0003900000 */
[----:B------:R-:W2:Y:S02]  /*7b10*/  @!P0 SYNCS.PHASECHK.TRANS64 P0, [R9+URZ], R4 ;  /* 0x00000004090085a7 */ /* 0x000ea4000800007f */
[----:B--2---:R-:W-:Y:S05]  /*7b20*/  @!P0 BRA `(.L_x_128) ;  /* 0xfffffffc00f08947 */ /* 0x004fea000383ffff */
[----:B------:R-:W-:Y:S05]  /*7b30*/  BRA `(.L_x_157) ;  /* 0xfffffff000e07947 */ /* 0x000fea000383ffff */
.L_x_129:
[----:B-1----:R1:W2:Y:S02]  /*7b40*/  SYNCS.PHASECHK.TRANS64.TRYWAIT P0, [R6+URZ], R5 ;  /* 0x00000005060075a7 */ /* 0x0022a4000800017f */
[----:B--2---:R-:W-:Y:S05]  /*7b50*/  @!P0 NANOSLEEP.SYNCS 0x989680 ;  /* 0x009896800000895d */ /* 0x004fea0003900000 */
[----:B------:R-:W2:Y:S02]  /*7b60*/  @!P0 SYNCS.PHASECHK.TRANS64 P0, [R6+URZ], R5 ;  /* 0x00000005060085a7 */ /* 0x000ea4000800007f */
[----:B--2---:R-:W-:Y:S05]  /*7b70*/  @!P0 BRA `(.L_x_129) ;  /* 0xfffffffc00f08947 */ /* 0x004fea000383ffff */
[----:B------:R-:W-:Y:S05]  /*7b80*/  BRA `(.L_x_158) ;  /* 0xfffffff000f07947 */ /* 0x000fea000383ffff */
.L_x_130:
[----:B-1----:R1:W2:Y:S02]  /*7b90*/  SYNCS.PHASECHK.TRANS64.TRYWAIT P0, [R9+URZ], R4 ;  /* 0x00000004090075a7 */ /* 0x0022a4000800017f */
[----:B--2---:R-:W-:Y:S05]  /*7ba0*/  @!P0 NANOSLEEP.SYNCS 0x989680 ;  /* 0x009896800000895d */ /* 0x004fea0003900000 */
[----:B------:R-:W2:Y:S02]  /*7bb0*/  @!P0 SYNCS.PHASECHK.TRANS64 P0, [R9+URZ], R4 ;  /* 0x00000004090085a7 */ /* 0x000ea4000800007f */
[----:B--2---:R-:W-:Y:S05]  /*7bc0*/  @!P0 BRA `(.L_x_130) ;  /* 0xfffffffc00f08947 */ /* 0x004fea000383ffff */
[----:B------:R-:W-:Y:S05]  /*7bd0*/  BRA `(.L_x_159) ;  /* 0xfffffff400007947 */ /* 0x000fea000383ffff */
.L_x_131:
[----:B-1----:R1:W2:Y:S02]  /*7be0*/  SYNCS.PHASECHK.TRANS64.TRYWAIT P0, [R6+URZ], R5 ;  /* 0x00000005060075a7 */ /* 0x0022a4000800017f */
[----:B--2---:R-:W-:Y:S05]  /*7bf0*/  @!P0 NANOSLEEP.SYNCS 0x989680 ;  /* 0x009896800000895d */ /* 0x004fea0003900000 */
[----:B------:R-:W2:Y:S02]  /*7c00*/  @!P0 SYNCS.PHASECHK.TRANS64 P0, [R6+URZ], R5 ;  /* 0x00000005060085a7 */ /* 0x000ea4000800007f */
[----:B--2---:R-:W-:Y:S05]  /*7c10*/  @!P0 BRA `(.L_x_131) ;  /* 0xfffffffc00f08947 */ /* 0x004fea000383ffff */
[----:B------:R-:W-:Y:S05]  /*7c20*/  BRA `(.L_x_160) ;  /* 0xfffffff400107947 */ /* 0x000fea000383ffff */
.L_x_132:
[----:B-1----:R1:W2:Y:S02]  /*7c30*/  SYNCS.PHASECHK.TRANS64.TRYWAIT P0, [R9+URZ], R4 ;  /* 0x00000004090075a7 */ /* 0x0022a4000800017f */
[----:B--2---:R-:W-:Y:S05]  /*7c40*/  @!P0 NANOSLEEP.SYNCS 0x989680 ;  /* 0x009896800000895d */ /* 0x004fea0003900000 */
[----:B------:R-:W2:Y:S02]  /*7c50*/  @!P0 SYNCS.PHASECHK.TRANS64 P0, [R9+URZ], R4 ;  /* 0x00000004090085a7 */ /* 0x000ea4000800007f */
[----:B--2---:R-:W-:Y:S05]  /*7c60*/  @!P0 BRA `(.L_x_132) ;  /* 0xfffffffc00f08947 */ /* 0x004fea000383ffff */
[----:B------:R-:W-:Y:S05]  /*7c70*/  BRA `(.L_x_161) ;  /* 0xfffffff400207947 */ /* 0x000fea000383ffff */
.L_x_133:
[----:B-1----:R1:W2:Y:S02]  /*7c80*/  SYNCS.PHASECHK.TRANS64.TRYWAIT P0, [R6+URZ], R5 ;  /* 0x00000005060075a7 */ /* 0x0022a4000800017f */
[----:B--2---:R-:W-:Y:S05]  /*7c90*/  @!P0 NANOSLEEP.SYNCS 0x989680 ;  /* 0x009896800000895d */ /* 0x004fea0003900000 */
[----:B------:R-:W2:Y:S02]  /*7ca0*/  @!P0 SYNCS.PHASECHK.TRANS64 P0, [R6+URZ], R5 ;  /* 0x00000005060085a7 */ /* 0x000ea4000800007f */
[----:B--2---:R-:W-:Y:S05]  /*7cb0*/  @!P0 BRA `(.L_x_133) ;  /* 0xfffffffc00f08947 */ /* 0x004fea000383ffff */
[----:B------:R-:W-:Y:S05]  /*7cc0*/  BRA `(.L_x_162) ;  /* 0xfffffff400307947 */ /* 0x000fea000383ffff */
.L_x_134:
[----:B-1----:R1:W2:Y:S02]  /*7cd0*/  SYNCS.PHASECHK.TRANS64.TRYWAIT P0, [R9+URZ], R4 ;  /* 0x00000004090075a7 */ /* 0x0022a4000800017f */
[----:B--2---:R-:W-:Y:S05]  /*7ce0*/  @!P0 NANOSLEEP.SYNCS 0x989680 ;  /* 0x009896800000895d */ /* 0x004fea0003900000 */
[----:B------:R-:W2:Y:S02]  /*7cf0*/  @!P0 SYNCS.PHASECHK.TRANS64 P0, [R9+URZ], R4 ;  /* 0x00000004090085a7 */ /* 0x000ea4000800007f */
[----:B--2---:R-:W-:Y:S05]  /*7d00*/  @!P0 BRA `(.L_x_134) ;  /* 0xfffffffc00f08947 */ /* 0x004fea000383ffff */
[----:B------:R-:W-:Y:S05]  /*7d10*/  BRA `(.L_x_163) ;  /* 0xfffffff400407947 */ /* 0x000fea000383ffff */
.L_x_135:
[----:B-1----:R1:W2:Y:S02]  /*7d20*/  SYNCS.PHASECHK.TRANS64.TRYWAIT P0, [R6+URZ], R5 ;  /* 0x00000005060075a7 */ /* 0x0022a4000800017f */
[----:B--2---:R-:W-:Y:S05]  /*7d30*/  @!P0 NANOSLEEP.SYNCS 0x989680 ;  /* 0x009896800000895d */ /* 0x004fea0003900000 */
[----:B------:R-:W2:Y:S02]  /*7d40*/  @!P0 SYNCS.PHASECHK.TRANS64 P0, [R6+URZ], R5 ;  /* 0x00000005060085a7 */ /* 0x000ea4000800007f */
[----:B--2---:R-:W-:Y:S05]  /*7d50*/  @!P0 BRA `(.L_x_135) ;  /* 0xfffffffc00f08947 */ /* 0x004fea000383ffff */
[----:B------:R-:W-:Y:S05]  /*7d60*/  BRA `(.L_x_164) ;  /* 0xfffffff400507947 */ /* 0x000fea000383ffff */
.L_x_136:
[----:B-1----:R1:W2:Y:S02]  /*7d70*/  SYNCS.PHASECHK.TRANS64.TRYWAIT P0, [R9+URZ], R4 ;  /* 0x00000004090075a7 */ /* 0x0022a4000800017f */
[----:B--2---:R-:W-:Y:S05]  /*7d80*/  @!P0 NANOSLEEP.SYNCS 0x989680 ;  /* 0x009896800000895d */ /* 0x004fea0003900000 */
[----:B------:R-:W2:Y:S02]  /*7d90*/  @!P0 SYNCS.PHASECHK.TRANS64 P0, [R9+URZ], R4 ;  /* 0x00000004090085a7 */ /* 0x000ea4000800007f */
[----:B--2---:R-:W-:Y:S05]  /*7da0*/  @!P0 BRA `(.L_x_136) ;  /* 0xfffffffc00f08947 */ /* 0x004fea000383ffff */
[----:B------:R-:W-:Y:S05]  /*7db0*/  BRA `(.L_x_165) ;  /* 0xfffffff400607947 */ /* 0x000fea000383ffff */
.L_x_137:
[----:B-1----:R1:W2:Y:S02]  /*7dc0*/  SYNCS.PHASECHK.TRANS64.TRYWAIT P0, [R6+URZ], R5 ;  /* 0x00000005060075a7 */ /* 0x0022a4000800017f */
[----:B--2---:R-:W-:Y:S05]  /*7dd0*/  @!P0 NANOSLEEP.SYNCS 0x989680 ;  /* 0x009896800000895d */ /* 0x004fea0003900000 */
[----:B------:R-:W2:Y:S02]  /*7de0*/  @!P0 SYNCS.PHASECHK.TRANS64 P0, [R6+URZ], R5 ;  /* 0x00000005060085a7 */ /* 0x000ea4000800007f */
[----:B--2---:R-:W-:Y:S05]  /*7df0*/  @!P0 BRA `(.L_x_137) ;  /* 0xfffffffc00f08947 */ /* 0x004fea000383ffff */
[----:B------:R-:W-:Y:S05]  /*7e00*/  BRA `(.L_x_166) ;  /* 0xfffffff400707947 */ /* 0x000fea000383ffff */
.L_x_138:
[----:B-1----:R1:W2:Y:S02]  /*7e10*/  SYNCS.PHASECHK.TRANS64.TRYWAIT P0, [R9+URZ], R4 ;  /* 0x00000004090075a7 */ /* 0x0022a4000800017f */
[----:B--2---:R-:W-:Y:S05]  /*7e20*/  @!P0 NANOSLEEP.SYNCS 0x989680 ;  /* 0x009896800000895d */ /* 0x004fea0003900000 */
[----:B------:R-:W2:Y:S02]  /*7e30*/  @!P0 SYNCS.PHASECHK.TRANS64 P0, [R9+URZ], R4 ;  /* 0x00000004090085a7 */ /* 0x000ea4000800007f */
[----:B--2---:R-:W-:Y:S05]  /*7e40*/  @!P0 BRA `(.L_x_138) ;  /* 0xfffffffc00f08947 */ /* 0x004fea000383ffff */
[----:B------:R-:W-:Y:S05]  /*7e50*/  BRA `(.L_x_167) ;  /* 0xfffffff400807947 */ /* 0x000fea000383ffff */
.L_x_139:
[----:B-1----:R1:W2:Y:S02]  /*7e60*/  SYNCS.PHASECHK.TRANS64.TRYWAIT P0, [R6+URZ], R5 ;  /* 0x00000005060075a7 */ /* 0x0022a4000800017f */
[----:B--2---:R-:W-:Y:S05]  /*7e70*/  @!P0 NANOSLEEP.SYNCS 0x989680 ;  /* 0x009896800000895d */ /* 0x004fea0003900000 */
[----:B------:R-:W2:Y:S02]  /*7e80*/  @!P0 SYNCS.PHASECHK.TRANS64 P0, [R6+URZ], R5 ;  /* 0x00000005060085a7 */ /* 0x000ea4000800007f */
[----:B--2---:R-:W-:Y:S05]  /*7e90*/  @!P0 BRA `(.L_x_139) ;  /* 0xfffffffc00f08947 */ /* 0x004fea000383ffff */
[----:B------:R-:W-:Y:S05]  /*7ea0*/  BRA `(.L_x_168) ;  /* 0xfffffff400907947 */ /* 0x000fea000383ffff */
.L_x_140:
[----:B--2---:R2:W3:Y:S02]  /*7eb0*/  SYNCS.PHASECHK.TRANS64.TRYWAIT P0, [R9+URZ], R4 ;  /* 0x00000004090075a7 */ /* 0x0044e4000800017f */
[----:B---3--:R-:W-:Y:S05]  /*7ec0*/  @!P0 NANOSLEEP.SYNCS 0x989680 ;  /* 0x009896800000895d */ /* 0x008fea0003900000 */
[----:B------:R-:W3:Y:S02]  /*7ed0*/  @!P0 SYNCS.PHASECHK.TRANS64 P0, [R9+URZ], R4 ;  /* 0x00000004090085a7 */ /* 0x000ee4000800007f */
[----:B---3--:R-:W-:Y:S05]  /*7ee0*/  @!P0 BRA `(.L_x_140) ;  /* 0xfffffffc00f08947 */ /* 0x008fea000383ffff */
[----:B------:R-:W-:Y:S05]  /*7ef0*/  BRA `(.L_x_169) ;  /* 0xfffffff400987947 */ /* 0x000fea000383ffff */
.L_x_170:
[----:B------:R-:W-:-:S00]  /*7f00*/  BRA `(.L_x_170) ;  /* 0xfffffffc00fc7947 */ /* 0x000fc0000383ffff */
[----:B------:R-:W-:-:S00]  /*7f10*/  NOP ;  /* 0x0000000000007918 */ /* 0x000fc00000000000 */
        /* <DEDUP_REMOVED lines=14> */
.L_x_171:


//--------------------- .nv.global.init           --------------------------
	.section	.nv.global.init,"aw",@progbits
.nv.global.init:
	.type		$str$24,@object
	.size		$str$24,($str$25 - $str$24)
$str$24:
        /*0000*/ 	.byte	0x28, 0x61, 0x64, 0x64, 0x72, 0x65, 0x73, 0x73, 0x20, 0x26, 0x20, 0x6d, 0x61, 0x73, 0x6b, 0x29
        /*0010*/ 	.byte	0x20, 0x3d, 0x3d, 0x20, 0x30, 0x00
	.type		$str$25,@object
	.size		$str$25,(__unnamed_1 - $str$25)
$str$25:
        /*0016*/ 	.byte	0x2f, 0x74, 0x6d, 0x70, 0x2f, 0x63, 0x75, 0x74, 0x6c, 0x61, 0x73, 0x73, 0x5f, 0x73, 0x77, 0x65
        /*0026*/ 	.byte	0x65, 0x70, 0x5f, 0x73, 0x72, 0x63, 0x2f, 0x69, 0x6e, 0x63, 0x6c, 0x75, 0x64, 0x65, 0x2f, 0x63
        /*0036*/ 	.byte	0x75, 0x74, 0x65, 0x2f, 0x70, 0x6f, 0x69, 0x6e, 0x74, 0x65, 0x72, 0x5f, 0x66, 0x6c, 0x61, 0x67
        /*0046*/ 	.byte	0x67, 0x65, 0x64, 0x2e, 0x68, 0x70, 0x70, 0x00
	.type		__unnamed_1,@object
	.size		__unnamed_1,(.L_0 - __unnamed_1)
__unnamed_1:
        /*004e*/ 	.byte	0x61, 0x75, 0x74, 0x6f, 0x20, 0x63, 0x75, 0x74, 0x65, 0x3a, 0x3a, 0x61, 0x73, 0x5f, 0x70, 0x6f
        /* <DEDUP_REMOVED lines=27> */
        /*020e*/ 	.byte	0x3a, 0x43, 0x3c, 0x34, 0x30, 0x39, 0x36, 0x3e, 0x3e, 0x3e, 0x3e, 0x3e, 0x5d, 0x00
.L_0:


//--------------------- .nv.shared._ZN7cutlass13device_kernelINS_4gemm6kernel13GemmUniversalIN4cute5tupleIJiiiiEEENS1_10collective13CollectiveMmaINS1_37MainloopSm90TmaGmmaWarpSpecializedFP8ILi17ENS5_IJNS4_1CILi1EEESB_SB_EEENS1_35KernelTmaWarpSpecializedCooperativeEEENS5_IJNSA_ILi128EEENSA_ILi64EEESG_EEENS_12float_e4m3_tENS5_IJlSB_lEEESI_SJ_NS4_8TiledMMAINS4_8MMA_AtomIJNS4_4SM904GMMA30MMA_64x64x32_F32E4M3E4M3_SS_TNILNSN_7ScaleInE1ELSP_1EEEEEENS4_6LayoutINS5_IJNSA_ILi2EEESB_SB_EEENS5_IJSB_NSA_ILi0EEESV_EEEEENS5_IJNS4_10UnderscoreESY_SY_EEEEENS4_13SM90_TMA_LOADENS4_14ComposedLayoutINS4_7SwizzleILi2ELi4ELi3EEENS4_18smem_ptr_flag_bitsILi8EEENSS_INS5_IJNSA_ILi8EEESG_EEENS5_IJSG_SB_EEEEEEEvNS4_8identityES11_S1B_vS1C_EENS_8epilogue10collective18CollectiveEpilogueINS1E_22Sm90TmaWarpSpecializedILi2ELi2ELi16ELb0ELb0EEEJSH_NS5_IJSF_NSA_ILi32EEEEEESI_SJ_SI_SJ_NS1E_6fusion15FusionCallbacksIS1I_NS1L_17LinearCombinationISI_fSI_fLNS_15FloatRoundStyleE2EEESH_S1K_JEEES11_NS12_INS13_ILi1ELi4ELi3EEES16_NSS_INS5_IJS17_S1J_EEENS5_IJS1J_SB_EEEEEEENS4_39AutoVectorizingCopyWithAssumedAlignmentILi128EEENS4_14SM90_TMA_STOREES1V_S1X_NS4_9Copy_AtomIJNS4_17SM90_U32x4_STSM_NENS_6half_tEEEEvEEEvvEEEEvNT_6ParamsE --------------------------
	.section	.nv.shared._ZN7cutlass13device_kernelINS_4gemm6kernel13GemmUniversalIN4cute5tupleIJiiiiEEENS1_10collective13CollectiveMmaINS1_37MainloopSm90TmaGmmaWarpSpecializedFP8ILi17ENS5_IJNS4_1CILi1EEESB_SB_EEENS1_35KernelTmaWarpSpecializedCooperativeEEENS5_IJNSA_ILi128EEENSA_ILi64EEESG_EEENS_12float_e4m3_tENS5_IJlSB_lEEESI_SJ_NS4_8TiledMMAINS4_8MMA_AtomIJNS4_4SM904GMMA30MMA_64x64x32_F32E4M3E4M3_SS_TNILNSN_7ScaleInE1ELSP_1EEEEEENS4_6LayoutINS5_IJNSA_ILi2EEESB_SB_EEENS5_IJSB_NSA_ILi0EEESV_EEEEENS5_IJNS4_10UnderscoreESY_SY_EEEEENS4_13SM90_TMA_LOADENS4_14ComposedLayoutINS4_7SwizzleILi2ELi4ELi3EEENS4_18smem_ptr_flag_bitsILi8EEENSS_INS5_IJNSA_ILi8EEESG_EEENS5_IJSG_SB_EEEEEEEvNS4_8identityES11_S1B_vS1C_EENS_8epilogue10collective18CollectiveEpilogueINS1E_22Sm90TmaWarpSpecializedILi2ELi2ELi16ELb0ELb0EEEJSH_NS5_IJSF_NSA_ILi32EEEEEESI_SJ_SI_SJ_NS1E_6fusion15FusionCallbacksIS1I_NS1L_17LinearCombinationISI_fSI_fLNS_15FloatRoundStyleE2EEESH_S1K_JEEES11_NS12_INS13_ILi1ELi4ELi3EEES16_NSS_INS5_IJS17_S1J_EEENS5_IJS1J_SB_EEEEEEENS4_39AutoVectorizingCopyWithAssumedAlignmentILi128EEENS4_14SM90_TMA_STOREES1V_S1X_NS4_9Copy_AtomIJNS4_17SM90_U32x4_STSM_NENS_6half_tEEEEvEEEvvEEEEvNT_6ParamsE,"aw",@nobits
	.sectionflags	@""
	.align	16
	.zero		1024


//--------------------- .nv.shared.reserved.0     --------------------------
	.section	.nv.shared.reserved.0,"aw",@nobits
	.weak		__nv_reservedSMEM_offset_0_alias
	.size		__nv_reservedSMEM_offset_0_alias, 0, 0
	.other		__nv_reservedSMEM_offset_0_alias,@"STO_CUDA_RESERVED_SHARED STV_DEFAULT"
__nv_reservedSMEM_offset_0_alias:
	.zero		0


//--------------------- .nv.global                --------------------------
	.section	.nv.global,"aw",@nobits
.nv.global:
	.type		_ZN39_INTERNAL_0ed836d0_4_k_cu_0ebc0802_27674cute1_E,@object
	.size		_ZN39_INTERNAL_0ed836d0_4_k_cu_0ebc0802_27674cute1_E,(_ZN39_INTERNAL_0ed836d0_4_k_cu_0ebc0802_27674cuda3std3__45__cpo6cbeginE - _ZN39_INTERNAL_0ed836d0_4_k_cu_0ebc0802_27674cute1_E)
_ZN39_INTERNAL_0ed836d0_4_k_cu_0ebc0802_27674cute1_E:
	.zero		1
	.type		_ZN39_INTERNAL_0ed836d0_4_k_cu_0ebc0802_27674cuda3std3__45__cpo6cbeginE,@object
	.size		_ZN39_INTERNAL_0ed836d0_4_k_cu_0ebc0802_27674cuda3std3__45__cpo6cbeginE,(_ZN39_INTERNAL_0ed836d0_4_k_cu_0ebc0802_27674cuda3std3__48in_placeE - _ZN39_INTERNAL_0ed836d0_4_k_cu_0ebc0802_27674cuda3std3__45__cpo6cbeginE)
_ZN39_INTERNAL_0ed836d0_4_k_cu_0ebc0802_27674cuda3std3__45__cpo6cbeginE:
	.zero		1
	.type		_ZN39_INTERNAL_0ed836d0_4_k_cu_0ebc0802_27674cuda3std3__48in_placeE,@object
	.size		_ZN39_INTERNAL_0ed836d0_4_k_cu_0ebc0802_27674cuda3std3__48in_placeE,(_ZN39_INTERNAL_0ed836d0_4_k_cu_0ebc0802_27674cuda3std6ranges3__45__cpo9iter_moveE - _ZN39_INTERNAL_0ed836d0_4_k_cu_0ebc0802_27674cuda3std3__48in_placeE)
_ZN39_INTERNAL_0ed836d0_4_k_cu_0ebc0802_27674cuda3std3__48in_placeE:
	.zero		1
	.type		_ZN39_INTERNAL_0ed836d0_4_k_cu_0ebc0802_27674cuda3std6ranges3__45__cpo9iter_moveE,@object
	.size		_ZN39_INTERNAL_0ed836d0_4_k_cu_0ebc0802_27674cuda3std6ranges3__45__cpo9iter_moveE,(_ZN39_INTERNAL_0ed836d0_4_k_cu_0ebc0802_27674cuda3std3__45__cpo5beginE - _ZN39_INTERNAL_0ed836d0_4_k_cu_0ebc0802_27674cuda3std6ranges3__45__cpo9iter_moveE)
_ZN39_INTERNAL_0ed836d0_4_k_cu_0ebc0802_27674cuda3std6ranges3__45__cpo9iter_moveE:
	.zero		1
	.type		_ZN39_INTERNAL_0ed836d0_4_k_cu_0ebc0802_27674cuda3std3__45__cpo5beginE,@object
	.size		_ZN39_INTERNAL_0ed836d0_4_k_cu_0ebc0802_27674cuda3std3__45__cpo5beginE,(_ZN39_INTERNAL_0ed836d0_4_k_cu_0ebc0802_27674cuda3std3__441_GLOBAL__N__0ed836d0_4_k_cu_0ebc0802_27676ignoreE - _ZN39_INTERNAL_0ed836d0_4_k_cu_0ebc0802_27674cuda3std3__45__cpo5beginE)
_ZN39_INTERNAL_0ed836d0_4_k_cu_0ebc0802_27674cuda3std3__45__cpo5beginE:
	.zero		1
	.type		_ZN39_INTERNAL_0ed836d0_4_k_cu_0ebc0802_27674cuda3std3__441_GLOBAL__N__0ed836d0_4_k_cu_0ebc0802_27676ignoreE,@object
	.size		_ZN39_INTERNAL_0ed836d0_4_k_cu_0ebc0802_27674cuda3std3__441_GLOBAL__N__0ed836d0_4_k_cu_0ebc0802_27676ignoreE,(_ZN39_INTERNAL_0ed836d0_4_k_cu_0ebc0802_27674cute7productE - _ZN39_INTERNAL_0ed836d0_4_k_cu_0ebc0802_27674cuda3std3__441_GLOBAL__N__0ed836d0_4_k_cu_0ebc0802_27676ignoreE)
_ZN39_INTERNAL_0ed836d0_4_k_cu_0ebc0802_27674cuda3std3__441_GLOBAL__N__0ed836d0_4_k_cu_0ebc0802_27676ignoreE:
	.zero		1
	.type		_ZN39_INTERNAL_0ed836d0_4_k_cu_0ebc0802_27674cute7productE,@object
	.size		_ZN39_INTERNAL_0ed836d0_4_k_cu_0ebc0802_27674cute7productE,(_ZN39_INTERNAL_0ed836d0_4_k_cu_0ebc0802_27674cuda3std3__45__cpo3endE - _ZN39_INTERNAL_0ed836d0_4_k_cu_0ebc0802_27674cute7productE)
_ZN39_INTERNAL_0ed836d0_4_k_cu_0ebc0802_27674cute7productE:
	.zero		1
	.type		_ZN39_INTERNAL_0ed836d0_4_k_cu_0ebc0802_27674cuda3std3__45__cpo3endE,@object
	.size		_ZN39_INTERNAL_0ed836d0_4_k_cu_0ebc0802_27674cuda3std3__45__cpo3endE,(_ZN39_INTERNAL_0ed836d0_4_k_cu_0ebc0802_27674cuda3std3__419piecewise_constructE - _ZN39_INTERNAL_0ed836d0_4_k_cu_0ebc0802_27674cuda3std3__45__cpo3endE)
_ZN39_INTERNAL_0ed836d0_4_k_cu_0ebc0802_27674cuda3std3__45__cpo3endE:
	.zero		1
	.type		_ZN39_INTERNAL_0ed836d0_4_k_cu_0ebc0802_27674cuda3std3__419piecewise_constructE,@object
	.size		_ZN39_INTERNAL_0ed836d0_4_k_cu_0ebc0802_27674cuda3std3__419piecewise_constructE,(_ZN39_INTERNAL_0ed836d0_4_k_cu_0ebc0802_27674cuda3std3__45__cpo4cendE - _ZN39_INTERNAL_0ed836d0_4_k_cu_0ebc0802_27674cuda3std3__419piecewise_constructE)
_ZN39_INTERNAL_0ed836d0_4_k_cu_0ebc0802_27674cuda3std3__419piecewise_constructE:
	.zero		1
	.type		_ZN39_INTERNAL_0ed836d0_4_k_cu_0ebc0802_27674cuda3std3__45__cpo4cendE,@object
	.size		_ZN39_INTERNAL_0ed836d0_4_k_cu_0ebc0802_27674cuda3std3__45__cpo4cendE,(_ZN39_INTERNAL_0ed836d0_4_k_cu_0ebc0802_27674cuda3std6ranges3__45__cpo4swapE - _ZN39_INTERNAL_0ed836d0_4_k_cu_0ebc0802_27674cuda3std3__45__cpo4cendE)
_ZN39_INTERNAL_0ed836d0_4_k_cu_0ebc0802_27674cuda3std3__45__cpo4cendE:
	.zero		1
	.type		_ZN39_INTERNAL_0ed836d0_4_k_cu_0ebc0802_27674cuda3std6ranges3__45__cpo4swapE,@object
	.size		_ZN39_INTERNAL_0ed836d0_4_k_cu_0ebc0802_27674cuda3std6ranges3__45__cpo4swapE,(.L_8 - _ZN39_INTERNAL_0ed836d0_4_k_cu_0ebc0802_27674cuda3std6ranges3__45__cpo4swapE)
_ZN39_INTERNAL_0ed836d0_4_k_cu_0ebc0802_27674cuda3std6ranges3__45__cpo4swapE:
	.zero		1
.L_8:


//--------------------- .nv.constant0._ZN7cutlass13device_kernelINS_4gemm6kernel13GemmUniversalIN4cute5tupleIJiiiiEEENS1_10collective13CollectiveMmaINS1_37MainloopSm90TmaGmmaWarpSpecializedFP8ILi17ENS5_IJNS4_1CILi1EEESB_SB_EEENS1_35KernelTmaWarpSpecializedCooperativeEEENS5_IJNSA_ILi128EEENSA_ILi64EEESG_EEENS_12float_e4m3_tENS5_IJlSB_lEEESI_SJ_NS4_8TiledMMAINS4_8MMA_AtomIJNS4_4SM904GMMA30MMA_64x64x32_F32E4M3E4M3_SS_TNILNSN_7ScaleInE1ELSP_1EEEEEENS4_6LayoutINS5_IJNSA_ILi2EEESB_SB_EEENS5_IJSB_NSA_ILi0EEESV_EEEEENS5_IJNS4_10UnderscoreESY_SY_EEEEENS4_13SM90_TMA_LOADENS4_14ComposedLayoutINS4_7SwizzleILi2ELi4ELi3EEENS4_18smem_ptr_flag_bitsILi8EEENSS_INS5_IJNSA_ILi8EEESG_EEENS5_IJSG_SB_EEEEEEEvNS4_8identityES11_S1B_vS1C_EENS_8epilogue10collective18CollectiveEpilogueINS1E_22Sm90TmaWarpSpecializedILi2ELi2ELi16ELb0ELb0EEEJSH_NS5_IJSF_NSA_ILi32EEEEEESI_SJ_SI_SJ_NS1E_6fusion15FusionCallbacksIS1I_NS1L_17LinearCombinationISI_fSI_fLNS_15FloatRoundStyleE2EEESH_S1K_JEEES11_NS12_INS13_ILi1ELi4ELi3EEES16_NSS_INS5_IJS17_S1J_EEENS5_IJS1J_SB_EEEEEEENS4_39AutoVectorizingCopyWithAssumedAlignmentILi128EEENS4_14SM90_TMA_STOREES1V_S1X_NS4_9Copy_AtomIJNS4_17SM90_U32x4_STSM_NENS_6half_tEEEEvEEEvvEEEEvNT_6ParamsE --------------------------
	.section	.nv.constant0._ZN7cutlass13device_kernelINS_4gemm6kernel13GemmUniversalIN4cute5tupleIJiiiiEEENS1_10collective13CollectiveMmaINS1_37MainloopSm90TmaGmmaWarpSpecializedFP8ILi17ENS5_IJNS4_1CILi1EEESB_SB_EEENS1_35KernelTmaWarpSpecializedCooperativeEEENS5_IJNSA_ILi128EEENSA_ILi64EEESG_EEENS_12float_e4m3_tENS5_IJlSB_lEEESI_SJ_NS4_8TiledMMAINS4_8MMA_AtomIJNS4_4SM904GMMA30MMA_64x64x32_F32E4M3E4M3_SS_TNILNSN_7ScaleInE1ELSP_1EEEEEENS4_6LayoutINS5_IJNSA_ILi2EEESB_SB_EEENS5_IJSB_NSA_ILi0EEESV_EEEEENS5_IJNS4_10UnderscoreESY_SY_EEEEENS4_13SM90_TMA_LOADENS4_14ComposedLayoutINS4_7SwizzleILi2ELi4ELi3EEENS4_18smem_ptr_flag_bitsILi8EEENSS_INS5_IJNSA_ILi8EEESG_EEENS5_IJSG_SB_EEEEEEEvNS4_8identityES11_S1B_vS1C_EENS_8epilogue10collective18CollectiveEpilogueINS1E_22Sm90TmaWarpSpecializedILi2ELi2ELi16ELb0ELb0EEEJSH_NS5_IJSF_NSA_ILi32EEEEEESI_SJ_SI_SJ_NS1E_6fusion15FusionCallbacksIS1I_NS1L_17LinearCombinationISI_fSI_fLNS_15FloatRoundStyleE2EEESH_S1K_JEEES11_NS12_INS13_ILi1ELi4ELi3EEES16_NSS_INS5_IJS17_S1J_EEENS5_IJS1J_SB_EEEEEEENS4_39AutoVectorizingCopyWithAssumedAlignmentILi128EEENS4_14SM90_TMA_STOREES1V_S1X_NS4_9Copy_AtomIJNS4_17SM90_U32x4_STSM_NENS_6half_tEEEEvEEEvvEEEEvNT_6ParamsE,"a",@progbits
	.sectionflags	@""
	.align	4
.nv.constant0._ZN7cutlass13device_kernelINS_4gemm6kernel13GemmUniversalIN4cute5tupleIJiiiiEEENS1_10collective13CollectiveMmaINS1_37MainloopSm90TmaGmmaWarpSpecializedFP8ILi17ENS5_IJNS4_1CILi1EEESB_SB_EEENS1_35KernelTmaWarpSpecializedCooperativeEEENS5_IJNSA_ILi128EEENSA_ILi64EEESG_EEENS_12float_e4m3_tENS5_IJlSB_lEEESI_SJ_NS4_8TiledMMAINS4_8MMA_AtomIJNS4_4SM904GMMA30MMA_64x64x32_F32E4M3E4M3_SS_TNILNSN_7ScaleInE1ELSP_1EEEEEENS4_6LayoutINS5_IJNSA_ILi2EEESB_SB_EEENS5_IJSB_NSA_ILi0EEESV_EEEEENS5_IJNS4_10UnderscoreESY_SY_EEEEENS4_13SM90_TMA_LOADENS4_14ComposedLayoutINS4_7SwizzleILi2ELi4ELi3EEENS4_18smem_ptr_flag_bitsILi8EEENSS_INS5_IJNSA_ILi8EEESG_EEENS5_IJSG_SB_EEEEEEEvNS4_8identityES11_S1B_vS1C_EENS_8epilogue10collective18CollectiveEpilogueINS1E_22Sm90TmaWarpSpecializedILi2ELi2ELi16ELb0ELb0EEEJSH_NS5_IJSF_NSA_ILi32EEEEEESI_SJ_SI_SJ_NS1E_6fusion15FusionCallbacksIS1I_NS1L_17LinearCombinationISI_fSI_fLNS_15FloatRoundStyleE2EEESH_S1K_JEEES11_NS12_INS13_ILi1ELi4ELi3EEES16_NSS_INS5_IJS17_S1J_EEENS5_IJS1J_SB_EEEEEEENS4_39AutoVectorizingCopyWithAssumedAlignmentILi128EEENS4_14SM90_TMA_STOREES1V_S1X_NS4_9Copy_AtomIJNS4_17SM90_U32x4_STSM_NENS_6half_tEEEEvEEEvvEEEEvNT_6ParamsE:
	.zero		2432


//--------------------- SYMBOLS --------------------------

	.type		.nv.reservedSmem.offset0,@object
	.size		.nv.reservedSmem.offset0,0x4
	.type		__assertfail,@function
